	.target	sm_90a

	.elftype	@"ET_EXEC"


//--------------------- .note.nv.tkinfo           --------------------------
	.section	.note.nv.tkinfo,"",@"SHT_NOTE"
	.sectionflags	@"SHF_NOTE_NV_TKINFO"
	.tkinfo
        /*0018*/ 	.word	0x00000002
        /*0030*/ 	.string	""
        /*0030*/ 	.string	"ptxas"
        /*0030*/ 	.string	"Cuda compilation tools, release 13.0, V13.0.88"
        /*0030*/ 	.string	"Build cuda_13.0.r13.0/compiler.36424714_0"
        /*0030*/ 	.string	"-arch sm_90a -m 64 "



//--------------------- .note.nv.cuinfo           --------------------------
	.section	.note.nv.cuinfo,"",@"SHT_NOTE"
	.sectionflags	@"SHF_NOTE_NV_CUINFO"
        /*0018*/ 	.short	0x0002
        /*001a*/ 	.short	0x005a
        /*001c*/ 	.short	0x0082
	.zero		2


//--------------------- .nv.info                  --------------------------
	.section	.nv.info,"",@"SHT_CUDA_INFO"
	.align	4


	//----- nvinfo : EIATTR_REGCOUNT
	.align		4
        /*0000*/ 	.byte	0x04, 0x2f
        /*0002*/ 	.short	(.L_15 - .L_14)
	.align		4
.L_14:
        /*0004*/ 	.word	index@(_ZN7cutlass13device_kernelINS_4gemm6kernel13GemmUniversalIN4cute5tupleIJiiiiEEENS1_10collective13CollectiveMmaINS1_34MainloopSm90TmaGmmaWarpSpecializedILi8ENS5_IJNS4_1CILi2EEENSA_ILi1EEESC_EEENS1_35KernelTmaWarpSpecializedCooperativeEEENS5_IJNSA_ILi384EEENSA_ILi64EEENSA_ILi32EEEEEENS_6half_tENS5_IJlSC_lEEESK_SL_NS4_8TiledMMAINS4_8MMA_AtomIJNS4_4SM904GMMA25MMA_64x64x16_F32F16F16_SSILNSP_5MajorE0ELSR_0ELNSP_7ScaleInE1ELSS_1EEEEEENS4_6LayoutISD_NS5_IJSC_NSA_ILi0EEESW_EEEEENS5_IJNS4_10UnderscoreESZ_SZ_EEEEENS4_13SM90_TMA_LOADENS4_14ComposedLayoutINS4_7SwizzleILi2ELi4ELi3EEENS4_18smem_ptr_flag_bitsILi16EEENSV_INS5_IJNSA_ILi8EEESI_EEENS5_IJSI_SC_EEEEEEEvNS4_8identityENS4_23SM90_TMA_LOAD_MULTICASTES1C_vS1D_EENS_8epilogue10collective6detail29Sm90TmaWarpSpecializedAdapterINS1H_15DefaultEpilogueISK_SL_SL_NS1G_6thread17LinearCombinationISK_Li1EffLNS1L_9ScaleType4KindE0ELNS_15FloatRoundStyleE2ESK_EENS1_15EpilogueDefaultEEEEEvvEEEEvNT_6ParamsE)
        /*0008*/ 	.word	0x000000a8


	//----- nvinfo : EIATTR_FRAME_SIZE
	.align		4
.L_15:
        /*000c*/ 	.byte	0x04, 0x11
        /*000e*/ 	.short	(.L_17 - .L_16)
	.align		4
.L_16:
        /*0010*/ 	.word	index@(_ZN7cutlass13device_kernelINS_4gemm6kernel13GemmUniversalIN4cute5tupleIJiiiiEEENS1_10collective13CollectiveMmaINS1_34MainloopSm90TmaGmmaWarpSpecializedILi8ENS5_IJNS4_1CILi2EEENSA_ILi1EEESC_EEENS1_35KernelTmaWarpSpecializedCooperativeEEENS5_IJNSA_ILi384EEENSA_ILi64EEENSA_ILi32EEEEEENS_6half_tENS5_IJlSC_lEEESK_SL_NS4_8TiledMMAINS4_8MMA_AtomIJNS4_4SM904GMMA25MMA_64x64x16_F32F16F16_SSILNSP_5MajorE0ELSR_0ELNSP_7ScaleInE1ELSS_1EEEEEENS4_6LayoutISD_NS5_IJSC_NSA_ILi0EEESW_EEEEENS5_IJNS4_10UnderscoreESZ_SZ_EEEEENS4_13SM90_TMA_LOADENS4_14ComposedLayoutINS4_7SwizzleILi2ELi4ELi3EEENS4_18smem_ptr_flag_bitsILi16EEENSV_INS5_IJNSA_ILi8EEESI_EEENS5_IJSI_SC_EEEEEEEvNS4_8identityENS4_23SM90_TMA_LOAD_MULTICASTES1C_vS1D_EENS_8epilogue10collective6detail29Sm90TmaWarpSpecializedAdapterINS1H_15DefaultEpilogueISK_SL_SL_NS1G_6thread17LinearCombinationISK_Li1EffLNS1L_9ScaleType4KindE0ELNS_15FloatRoundStyleE2ESK_EENS1_15EpilogueDefaultEEEEEvvEEEEvNT_6ParamsE)
        /*0014*/ 	.word	0x00000000


	//----- nvinfo : EIATTR_MIN_STACK_SIZE
	.align		4
.L_17:
        /*0018*/ 	.byte	0x04, 0x12
        /*001a*/ 	.short	(.L_19 - .L_18)
	.align		4
.L_18:
        /*001c*/ 	.word	index@(_ZN7cutlass13device_kernelINS_4gemm6kernel13GemmUniversalIN4cute5tupleIJiiiiEEENS1_10collective13CollectiveMmaINS1_34MainloopSm90TmaGmmaWarpSpecializedILi8ENS5_IJNS4_1CILi2EEENSA_ILi1EEESC_EEENS1_35KernelTmaWarpSpecializedCooperativeEEENS5_IJNSA_ILi384EEENSA_ILi64EEENSA_ILi32EEEEEENS_6half_tENS5_IJlSC_lEEESK_SL_NS4_8TiledMMAINS4_8MMA_AtomIJNS4_4SM904GMMA25MMA_64x64x16_F32F16F16_SSILNSP_5MajorE0ELSR_0ELNSP_7ScaleInE1ELSS_1EEEEEENS4_6LayoutISD_NS5_IJSC_NSA_ILi0EEESW_EEEEENS5_IJNS4_10UnderscoreESZ_SZ_EEEEENS4_13SM90_TMA_LOADENS4_14ComposedLayoutINS4_7SwizzleILi2ELi4ELi3EEENS4_18smem_ptr_flag_bitsILi16EEENSV_INS5_IJNSA_ILi8EEESI_EEENS5_IJSI_SC_EEEEEEEvNS4_8identityENS4_23SM90_TMA_LOAD_MULTICASTES1C_vS1D_EENS_8epilogue10collective6detail29Sm90TmaWarpSpecializedAdapterINS1H_15DefaultEpilogueISK_SL_SL_NS1G_6thread17LinearCombinationISK_Li1EffLNS1L_9ScaleType4KindE0ELNS_15FloatRoundStyleE2ESK_EENS1_15EpilogueDefaultEEEEEvvEEEEvNT_6ParamsE)
        /*0020*/ 	.word	0x00000000
.L_19:


//--------------------- .nv.compat                --------------------------
	.section	.nv.compat,"",@"SHT_CUDA_COMPAT_INFO"
	.align	4
        /*0000*/ 	.byte	0x02, 0x09, 0x01, 0x00, 0x02, 0x02, 0x04, 0x00, 0x02, 0x05, 0x05, 0x00, 0x03, 0x07, 0x01, 0x01
        /*0010*/ 	.byte	0x02, 0x03, 0x01, 0x00, 0x02, 0x06, 0x01, 0x00, 0x04, 0x0b, 0x08, 0x00, 0x00, 0x00, 0x00, 0x00
        /*0020*/ 	.byte	0x00, 0x00, 0x00, 0x00


//--------------------- .nv.info._ZN7cutlass13device_kernelINS_4gemm6kernel13GemmUniversalIN4cute5tupleIJiiiiEEENS1_10collective13CollectiveMmaINS1_34MainloopSm90TmaGmmaWarpSpecializedILi8ENS5_IJNS4_1CILi2EEENSA_ILi1EEESC_EEENS1_35KernelTmaWarpSpecializedCooperativeEEENS5_IJNSA_ILi384EEENSA_ILi64EEENSA_ILi32EEEEEENS_6half_tENS5_IJlSC_lEEESK_SL_NS4_8TiledMMAINS4_8MMA_AtomIJNS4_4SM904GMMA25MMA_64x64x16_F32F16F16_SSILNSP_5MajorE0ELSR_0ELNSP_7ScaleInE1ELSS_1EEEEEENS4_6LayoutISD_NS5_IJSC_NSA_ILi0EEESW_EEEEENS5_IJNS4_10UnderscoreESZ_SZ_EEEEENS4_13SM90_TMA_LOADENS4_14ComposedLayoutINS4_7SwizzleILi2ELi4ELi3EEENS4_18smem_ptr_flag_bitsILi16EEENSV_INS5_IJNSA_ILi8EEESI_EEENS5_IJSI_SC_EEEEEEEvNS4_8identityENS4_23SM90_TMA_LOAD_MULTICASTES1C_vS1D_EENS_8epilogue10collective6detail29Sm90TmaWarpSpecializedAdapterINS1H_15DefaultEpilogueISK_SL_SL_NS1G_6thread17LinearCombinationISK_Li1EffLNS1L_9ScaleType4KindE0ELNS_15FloatRoundStyleE2ESK_EENS1_15EpilogueDefaultEEEEEvvEEEEvNT_6ParamsE --------------------------
	.section	.nv.info._ZN7cutlass13device_kernelINS_4gemm6kernel13GemmUniversalIN4cute5tupleIJiiiiEEENS1_10collective13CollectiveMmaINS1_34MainloopSm90TmaGmmaWarpSpecializedILi8ENS5_IJNS4_1CILi2EEENSA_ILi1EEESC_EEENS1_35KernelTmaWarpSpecializedCooperativeEEENS5_IJNSA_ILi384EEENSA_ILi64EEENSA_ILi32EEEEEENS_6half_tENS5_IJlSC_lEEESK_SL_NS4_8TiledMMAINS4_8MMA_AtomIJNS4_4SM904GMMA25MMA_64x64x16_F32F16F16_SSILNSP_5MajorE0ELSR_0ELNSP_7ScaleInE1ELSS_1EEEEEENS4_6LayoutISD_NS5_IJSC_NSA_ILi0EEESW_EEEEENS5_IJNS4_10UnderscoreESZ_SZ_EEEEENS4_13SM90_TMA_LOADENS4_14ComposedLayoutINS4_7SwizzleILi2ELi4ELi3EEENS4_18smem_ptr_flag_bitsILi16EEENSV_INS5_IJNSA_ILi8EEESI_EEENS5_IJSI_SC_EEEEEEEvNS4_8identityENS4_23SM90_TMA_LOAD_MULTICASTES1C_vS1D_EENS_8epilogue10collective6detail29Sm90TmaWarpSpecializedAdapterINS1H_15DefaultEpilogueISK_SL_SL_NS1G_6thread17LinearCombinationISK_Li1EffLNS1L_9ScaleType4KindE0ELNS_15FloatRoundStyleE2ESK_EENS1_15EpilogueDefaultEEEEEvvEEEEvNT_6ParamsE,"",@"SHT_CUDA_INFO"
	.sectionflags	@""
	.align	4


	//----- nvinfo : EIATTR_CUDA_API_VERSION
	.align		4
        /*0000*/ 	.byte	0x04, 0x37
        /*0002*/ 	.short	(.L_21 - .L_20)
.L_20:
        /*0004*/ 	.word	0x00000082


	//----- nvinfo : EIATTR_KPARAM_INFO
	.align		4
.L_21:
        /*0008*/ 	.byte	0x04, 0x17
        /*000a*/ 	.short	(.L_23 - .L_22)
.L_22:
        /*000c*/ 	.word	0x00000000
        /*0010*/ 	.short	0x0000
        /*0012*/ 	.short	0x0070
        /*0014*/ 	.byte	0x00, 0xf0, 0x01, 0x10


	//----- nvinfo : EIATTR_SPARSE_MMA_MASK
	.align		4
.L_23:
        /*0018*/ 	.byte	0x03, 0x50
        /*001a*/ 	.short	0x0000


	//----- nvinfo : EIATTR_MAXREG_COUNT
	.align		4
        /*001c*/ 	.byte	0x03, 0x1b
        /*001e*/ 	.short	0x00a8


	//----- nvinfo : EIATTR_NUM_BARRIERS
	.align		4
        /*0020*/ 	.byte	0x02, 0x4c
        /*0022*/ 	.byte	0x01
	.zero		1


	//----- nvinfo : EIATTR_EXTERNS
	.align		4
        /*0024*/ 	.byte	0x04, 0x0f
        /*0026*/ 	.short	(.L_25 - .L_24)


	//   ....[0]....
	.align		4
.L_24:
        /*0028*/ 	.word	index@(__assertfail)


	//----- nvinfo : EIATTR_MERCURY_ISA_VERSION
	.align		4
.L_25:
        /*002c*/ 	.byte	0x03, 0x5f
        /*002e*/ 	.short	0x0101


	//----- nvinfo : EIATTR_INT_WARP_WIDE_INSTR_OFFSETS
	.align		4
        /*0030*/ 	.byte	0x04, 0x31
        /*0032*/ 	.short	(.L_27 - .L_26)


	//   ....[0]....
.L_26:
        /*0034*/ 	.word	0x00000530


	//   ....[1]....
        /*0038*/ 	.word	0x00000560


	//   ....[2]....
        /*003c*/ 	.word	0x00000720


	//----- nvinfo : EIATTR_COOP_GROUP_MASK_REGIDS
	.align		4
.L_27:
        /*0040*/ 	.byte	0x04, 0x29
        /*0042*/ 	.short	(.L_29 - .L_28)


	//   ....[0]....
.L_28:
        /*0044*/ 	.word	0xffffffff


	//   ....[1]....
        /*0048*/ 	.word	0xffffffff


	//   ....[2]....
        /*004c*/ 	.word	0xffffffff


	//   ....[3]....
        /*0050*/ 	.word	0xffffffff


	//   ....[4]....
        /*0054*/ 	.word	0xffffffff


	//   ....[5]....
        /*0058*/ 	.word	0xffffffff


	//----- nvinfo : EIATTR_COOP_GROUP_INSTR_OFFSETS
	.align		4
.L_29:
        /*005c*/ 	.byte	0x04, 0x28
        /*005e*/ 	.short	(.L_31 - .L_30)


	//   ....[0]....
.L_30:
        /*0060*/ 	.word	0x00000060


	//   ....[1]....
        /*0064*/ 	.word	0x00000070


	//   ....[2]....
        /*0068*/ 	.word	0x00000130


	//   ....[3]....
        /*006c*/ 	.word	0x00000380


	//   ....[4]....
        /*0070*/ 	.word	0x000008a0


	//   ....[5]....
        /*0074*/ 	.word	0x000012e0


	//----- nvinfo : EIATTR_REG_RECONFIG
	.align		4
.L_31:
        /*0078*/ 	.byte	0x01, 0x54
	.zero		2


	//----- nvinfo : EIATTR_SYSCALL_OFFSETS
	.align		4
        /*007c*/ 	.byte	0x04, 0x46
        /*007e*/ 	.short	(.L_33 - .L_32)


	//   ....[0]....
.L_32:
        /*0080*/ 	.word	0x000014a0


	//----- nvinfo : EIATTR_MBARRIER_INSTR_OFFSETS
	.align		4
.L_33:
        /*0084*/ 	.byte	0x04, 0x39
        /*0086*/ 	.short	(.L_35 - .L_34)


	//   ....[0]....
.L_34:
        /*0088*/ 	.word	0x00000250
        /*008c*/ 	.word	0x000000ff
        /*0090*/ 	.word	0x00000000
        /*0094*/ 	.short	0x0100
        /*0096*/ 	.byte	0x08
	.zero		1


	//   ....[1]....
        /*0098*/ 	.word	0x00000260
        /*009c*/ 	.word	0x000000ff
        /*00a0*/ 	.word	0x00000040
        /*00a4*/ 	.short	0x0100
        /*00a6*/ 	.byte	0x08
	.zero		1


	//   ....[2]....
        /*00a8*/ 	.word	0x00000270
        /*00ac*/ 	.word	0x000000ff
        /*00b0*/ 	.word	0x00000008
        /*00b4*/ 	.short	0x0100
        /*00b6*/ 	.byte	0x08
	.zero		1


	//   ....[3]....
        /*00b8*/ 	.word	0x00000280
        /*00bc*/ 	.word	0x000000ff
        /*00c0*/ 	.word	0x00000048
        /*00c4*/ 	.short	0x0100
        /*00c6*/ 	.byte	0x08
	.zero		1


	//   ....[4]....
        /*00c8*/ 	.word	0x00000290
        /*00cc*/ 	.word	0x000000ff
        /*00d0*/ 	.word	0x00000010
        /*00d4*/ 	.short	0x0100
        /*00d6*/ 	.byte	0x08
	.zero		1


	//   ....[5]....
        /*00d8*/ 	.word	0x000002a0
        /*00dc*/ 	.word	0x000000ff
        /*00e0*/ 	.word	0x00000050
        /*00e4*/ 	.short	0x0100
        /*00e6*/ 	.byte	0x08
	.zero		1


	//   ....[6]....
        /*00e8*/ 	.word	0x000002b0
        /*00ec*/ 	.word	0x000000ff
        /*00f0*/ 	.word	0x00000018
        /*00f4*/ 	.short	0x0100
        /*00f6*/ 	.byte	0x08
	.zero		1


	//   ....[7]....
        /*00f8*/ 	.word	0x000002c0
        /*00fc*/ 	.word	0x000000ff
        /*0100*/ 	.word	0x00000058
        /*0104*/ 	.short	0x0100
        /*0106*/ 	.byte	0x08
	.zero		1


	//   ....[8]....
        /*0108*/ 	.word	0x000002d0
        /*010c*/ 	.word	0x000000ff
        /*0110*/ 	.word	0x00000020
        /*0114*/ 	.short	0x0100
        /*0116*/ 	.byte	0x08
	.zero		1


	//   ....[9]....
        /*0118*/ 	.word	0x000002e0
        /*011c*/ 	.word	0x000000ff
        /*0120*/ 	.word	0x00000060
        /*0124*/ 	.short	0x0100
        /*0126*/ 	.byte	0x08
	.zero		1


	//   ....[10]....
        /*0128*/ 	.word	0x000002f0
        /*012c*/ 	.word	0x000000ff
        /*0130*/ 	.word	0x00000028
        /*0134*/ 	.short	0x0100
        /*0136*/ 	.byte	0x08
	.zero		1


	//   ....[11]....
        /*0138*/ 	.word	0x00000300
        /*013c*/ 	.word	0x000000ff
        /*0140*/ 	.word	0x00000068
        /*0144*/ 	.short	0x0100
        /*0146*/ 	.byte	0x08
	.zero		1


	//   ....[12]....
        /*0148*/ 	.word	0x00000310
        /*014c*/ 	.word	0x000000ff
        /*0150*/ 	.word	0x00000030
        /*0154*/ 	.short	0x0100
        /*0156*/ 	.byte	0x08
	.zero		1


	//   ....[13]....
        /*0158*/ 	.word	0x00000320
        /*015c*/ 	.word	0x000000ff
        /*0160*/ 	.word	0x00000070
        /*0164*/ 	.short	0x0100
        /*0166*/ 	.byte	0x08
	.zero		1


	//   ....[14]....
        /*0168*/ 	.word	0x00000330
        /*016c*/ 	.word	0x000000ff
        /*0170*/ 	.word	0x00000038
        /*0174*/ 	.short	0x0100
        /*0176*/ 	.byte	0x08
	.zero		1


	//   ....[15]....
        /*0178*/ 	.word	0x00000340
        /*017c*/ 	.word	0x000000ff
        /*0180*/ 	.word	0x00000078
        /*0184*/ 	.short	0x0100
        /*0186*/ 	.byte	0x08
	.zero		1


	//   ....[16]....
        /*0188*/ 	.word	0x000007a0
        /*018c*/ 	.word	0x000000ff
        /*0190*/ 	.word	0x00000090
        /*0194*/ 	.short	0x0100
        /*0196*/ 	.byte	0x06
	.zero		1


	//   ....[17]....
        /*0198*/ 	.word	0x00000830
        /*019c*/ 	.word	0x000000ff
        /*01a0*/ 	.word	0x00000098
        /*01a4*/ 	.short	0x0100
        /*01a6*/ 	.byte	0x06
	.zero		1


	//   ....[18]....
        /*01a8*/ 	.word	0x00001520
        /*01ac*/ 	.word	0x00000003
        /*01b0*/ 	.word	0x00000000
        /*01b4*/ 	.short	0x010a
        /*01b6*/ 	.byte	0x3f
	.zero		1


	//   ....[19]....
        /*01b8*/ 	.word	0x00001560
        /*01bc*/ 	.word	0x00000003
        /*01c0*/ 	.word	0x00000000
        /*01c4*/ 	.short	0x010a
        /*01c6*/ 	.byte	0x3f
	.zero		1


	//   ....[20]....
        /*01c8*/ 	.word	0x00001980
        /*01cc*/ 	.word	0x000000ff
        /*01d0*/ 	.word	0x00000000
        /*01d4*/ 	.short	0x010a
        /*01d6*/ 	.byte	0x07
	.zero		1


	//   ....[21]....
        /*01d8*/ 	.word	0x000019c0
        /*01dc*/ 	.word	0x000000ff
        /*01e0*/ 	.word	0x00000000
        /*01e4*/ 	.short	0x010a
        /*01e6*/ 	.byte	0x07
	.zero		1


	//   ....[22]....
        /*01e8*/ 	.word	0x00001cc0
        /*01ec*/ 	.word	0x00000006
        /*01f0*/ 	.word	0x00000000
        /*01f4*/ 	.short	0x0101
        /*01f6*/ 	.byte	0x3f
	.zero		1


	//   ....[23]....
        /*01f8*/ 	.word	0x00001e70
        /*01fc*/ 	.word	0x00000000
        /*0200*/ 	.word	0x00000000
        /*0204*/ 	.short	0x0101
        /*0206*/ 	.byte	0x3f
	.zero		1


	//   ....[24]....
        /*0208*/ 	.word	0x0000a460
        /*020c*/ 	.word	0x00000014
        /*0210*/ 	.word	0x00000040
        /*0214*/ 	.short	0x010a
        /*0216*/ 	.byte	0x3f
	.zero		1


	//   ....[25]....
        /*0218*/ 	.word	0x0000a820
        /*021c*/ 	.word	0x00000005
        /*0220*/ 	.word	0x00000098
        /*0224*/ 	.short	0x0101
        /*0226*/ 	.byte	0x3f
	.zero		1


	//   ....[26]....
        /*0228*/ 	.word	0x0000af40
        /*022c*/ 	.word	0x00000007
        /*0230*/ 	.word	0x00000000
        /*0234*/ 	.short	0x010a
        /*0236*/ 	.byte	0x3f
	.zero		1


	//   ....[27]....
        /*0238*/ 	.word	0x0000afc0
        /*023c*/ 	.word	0x00000008
        /*0240*/ 	.word	0x00000000
        /*0244*/ 	.short	0x010a
        /*0246*/ 	.byte	0x3f
	.zero		1


	//   ....[28]....
        /*0248*/ 	.word	0x0000b050
        /*024c*/ 	.word	0x00000009
        /*0250*/ 	.word	0x00000000
        /*0254*/ 	.short	0x010a
        /*0256*/ 	.byte	0x3f
	.zero		1


	//   ....[29]....
        /*0258*/ 	.word	0x0000b0e0
        /*025c*/ 	.word	0x00000008
        /*0260*/ 	.word	0x00000000
        /*0264*/ 	.short	0x010a
        /*0266*/ 	.byte	0x3f
	.zero		1


	//   ....[30]....
        /*0268*/ 	.word	0x0000b170
        /*026c*/ 	.word	0x00000009
        /*0270*/ 	.word	0x00000000
        /*0274*/ 	.short	0x010a
        /*0276*/ 	.byte	0x3f
	.zero		1


	//   ....[31]....
        /*0278*/ 	.word	0x0000b200
        /*027c*/ 	.word	0x00000008
        /*0280*/ 	.word	0x00000000
        /*0284*/ 	.short	0x010a
        /*0286*/ 	.byte	0x3f
	.zero		1


	//   ....[32]....
        /*0288*/ 	.word	0x0000b290
        /*028c*/ 	.word	0x0000000b
        /*0290*/ 	.word	0x00000000
        /*0294*/ 	.short	0x010a
        /*0296*/ 	.byte	0x3f
	.zero		1


	//   ....[33]....
        /*0298*/ 	.word	0x0000b320
        /*029c*/ 	.word	0x00000003
        /*02a0*/ 	.word	0x00000000
        /*02a4*/ 	.short	0x010a
        /*02a6*/ 	.byte	0x3f
	.zero		1


	//   ....[34]....
        /*02a8*/ 	.word	0x0000b380
        /*02ac*/ 	.word	0x00000003
        /*02b0*/ 	.word	0x00000000
        /*02b4*/ 	.short	0x010a
        /*02b6*/ 	.byte	0x3f
	.zero		1


	//   ....[35]....
        /*02b8*/ 	.word	0x0000b3e0
        /*02bc*/ 	.word	0x00000006
        /*02c0*/ 	.word	0x00000000
        /*02c4*/ 	.short	0x010a
        /*02c6*/ 	.byte	0x3f
	.zero		1


	//   ....[36]....
        /*02c8*/ 	.word	0x0000b4b0
        /*02cc*/ 	.word	0x00000014
        /*02d0*/ 	.word	0x00000040
        /*02d4*/ 	.short	0x010a
        /*02d6*/ 	.byte	0x3f
	.zero		1


	//   ....[37]....
        /*02d8*/ 	.word	0x0000b580
        /*02dc*/ 	.word	0x00000007
        /*02e0*/ 	.word	0x00000000
        /*02e4*/ 	.short	0x010a
        /*02e6*/ 	.byte	0x3f
	.zero		1


	//   ....[38]....
        /*02e8*/ 	.word	0x0000b5d0
        /*02ec*/ 	.word	0x00000008
        /*02f0*/ 	.word	0x00000000
        /*02f4*/ 	.short	0x010a
        /*02f6*/ 	.byte	0x3f
	.zero		1


	//   ....[39]....
        /*02f8*/ 	.word	0x0000b620
        /*02fc*/ 	.word	0x00000009
        /*0300*/ 	.word	0x00000000
        /*0304*/ 	.short	0x010a
        /*0306*/ 	.byte	0x3f
	.zero		1


	//   ....[40]....
        /*0308*/ 	.word	0x0000b670
        /*030c*/ 	.word	0x00000008
        /*0310*/ 	.word	0x00000000
        /*0314*/ 	.short	0x010a
        /*0316*/ 	.byte	0x3f
	.zero		1


	//   ....[41]....
        /*0318*/ 	.word	0x0000b6c0
        /*031c*/ 	.word	0x00000009
        /*0320*/ 	.word	0x00000000
        /*0324*/ 	.short	0x010a
        /*0326*/ 	.byte	0x3f
	.zero		1


	//   ....[42]....
        /*0328*/ 	.word	0x0000b710
        /*032c*/ 	.word	0x00000008
        /*0330*/ 	.word	0x00000000
        /*0334*/ 	.short	0x010a
        /*0336*/ 	.byte	0x3f
	.zero		1


	//   ....[43]....
        /*0338*/ 	.word	0x0000b760
        /*033c*/ 	.word	0x0000000b
        /*0340*/ 	.word	0x00000000
        /*0344*/ 	.short	0x010a
        /*0346*/ 	.byte	0x3f
	.zero		1


	//----- nvinfo : EIATTR_NUM_MBARRIERS
	.align		4
.L_35:
        /*0348*/ 	.byte	0x03, 0x38
        /*034a*/ 	.short	0x0012


	//----- nvinfo : EIATTR_EXIT_INSTR_OFFSETS
	.align		4
        /*034c*/ 	.byte	0x04, 0x1c
        /*034e*/ 	.short	(.L_37 - .L_36)


	//   ....[0]....
.L_36:
        /*0350*/ 	.word	0x00000a00


	//   ....[1]....
        /*0354*/ 	.word	0x00001210


	//   ....[2]....
        /*0358*/ 	.word	0x00009b70


	//   ....[3]....
        /*035c*/ 	.word	0x0000a0d0


	//   ....[4]....
        /*0360*/ 	.word	0x0000b370


	//----- nvinfo : EIATTR_MAX_THREADS
	.align		4
.L_37:
        /*0364*/ 	.byte	0x04, 0x05
        /*0366*/ 	.short	(.L_39 - .L_38)
.L_38:
        /*0368*/ 	.word	0x00000180
        /*036c*/ 	.word	0x00000001
        /*0370*/ 	.word	0x00000001


	//----- nvinfo : EIATTR_CRS_STACK_SIZE
	.align		4
.L_39:
        /*0374*/ 	.byte	0x04, 0x1e
        /*0376*/ 	.short	(.L_41 - .L_40)
.L_40:
        /*0378*/ 	.word	0x00000000


	//----- nvinfo : EIATTR_CBANK_PARAM_SIZE
	.align		4
.L_41:
        /*037c*/ 	.byte	0x03, 0x19
        /*037e*/ 	.short	0x0470


	//----- nvinfo : EIATTR_PARAM_CBANK
	.align		4
        /*0380*/ 	.byte	0x04, 0x0a
        /*0382*/ 	.short	(.L_43 - .L_42)
	.align		4
.L_42:
        /*0384*/ 	.word	index@(.nv.constant0._ZN7cutlass13device_kernelINS_4gemm6kernel13GemmUniversalIN4cute5tupleIJiiiiEEENS1_10collective13CollectiveMmaINS1_34MainloopSm90TmaGmmaWarpSpecializedILi8ENS5_IJNS4_1CILi2EEENSA_ILi1EEESC_EEENS1_35KernelTmaWarpSpecializedCooperativeEEENS5_IJNSA_ILi384EEENSA_ILi64EEENSA_ILi32EEEEEENS_6half_tENS5_IJlSC_lEEESK_SL_NS4_8TiledMMAINS4_8MMA_AtomIJNS4_4SM904GMMA25MMA_64x64x16_F32F16F16_SSILNSP_5MajorE0ELSR_0ELNSP_7ScaleInE1ELSS_1EEEEEENS4_6LayoutISD_NS5_IJSC_NSA_ILi0EEESW_EEEEENS5_IJNS4_10UnderscoreESZ_SZ_EEEEENS4_13SM90_TMA_LOADENS4_14ComposedLayoutINS4_7SwizzleILi2ELi4ELi3EEENS4_18smem_ptr_flag_bitsILi16EEENSV_INS5_IJNSA_ILi8EEESI_EEENS5_IJSI_SC_EEEEEEEvNS4_8identityENS4_23SM90_TMA_LOAD_MULTICASTES1C_vS1D_EENS_8epilogue10collective6detail29Sm90TmaWarpSpecializedAdapterINS1H_15DefaultEpilogueISK_SL_SL_NS1G_6thread17LinearCombinationISK_Li1EffLNS1L_9ScaleType4KindE0ELNS_15FloatRoundStyleE2ESK_EENS1_15EpilogueDefaultEEEEEvvEEEEvNT_6ParamsE)
        /*0388*/ 	.short	0x0210
        /*038a*/ 	.short	0x0470


	//----- nvinfo : EIATTR_SW_WAR
	.align		4
.L_43:
        /*038c*/ 	.byte	0x04, 0x36
        /*038e*/ 	.short	(.L_45 - .L_44)
.L_44:
        /*0390*/ 	.word	0x00000008
.L_45:


//--------------------- .nv.callgraph             --------------------------
	.section	.nv.callgraph,"",@"SHT_CUDA_CALLGRAPH"
	.align	4
	.sectionentsize	8
	.align		4
        /*0000*/ 	.word	0x00000000
	.align		4
        /*0004*/ 	.word	0xffffffff
	.align		4
        /*0008*/ 	.word	index@(_ZN7cutlass13device_kernelINS_4gemm6kernel13GemmUniversalIN4cute5tupleIJiiiiEEENS1_10collective13CollectiveMmaINS1_34MainloopSm90TmaGmmaWarpSpecializedILi8ENS5_IJNS4_1CILi2EEENSA_ILi1EEESC_EEENS1_35KernelTmaWarpSpecializedCooperativeEEENS5_IJNSA_ILi384EEENSA_ILi64EEENSA_ILi32EEEEEENS_6half_tENS5_IJlSC_lEEESK_SL_NS4_8TiledMMAINS4_8MMA_AtomIJNS4_4SM904GMMA25MMA_64x64x16_F32F16F16_SSILNSP_5MajorE0ELSR_0ELNSP_7ScaleInE1ELSS_1EEEEEENS4_6LayoutISD_NS5_IJSC_NSA_ILi0EEESW_EEEEENS5_IJNS4_10UnderscoreESZ_SZ_EEEEENS4_13SM90_TMA_LOADENS4_14ComposedLayoutINS4_7SwizzleILi2ELi4ELi3EEENS4_18smem_ptr_flag_bitsILi16EEENSV_INS5_IJNSA_ILi8EEESI_EEENS5_IJSI_SC_EEEEEEEvNS4_8identityENS4_23SM90_TMA_LOAD_MULTICASTES1C_vS1D_EENS_8epilogue10collective6detail29Sm90TmaWarpSpecializedAdapterINS1H_15DefaultEpilogueISK_SL_SL_NS1G_6thread17LinearCombinationISK_Li1EffLNS1L_9ScaleType4KindE0ELNS_15FloatRoundStyleE2ESK_EENS1_15EpilogueDefaultEEEEEvvEEEEvNT_6ParamsE)
	.align		4
        /*000c*/ 	.word	index@(__assertfail)
	.align		4
        /*0010*/ 	.word	0x00000000
	.align		4
        /*0014*/ 	.word	0xfffffffe
	.align		4
        /*0018*/ 	.word	0x00000000
	.align		4
        /*001c*/ 	.word	0xfffffffd
	.align		4
        /*0020*/ 	.word	0x00000000
	.align		4
        /*0024*/ 	.word	0xfffffffc


//--------------------- .nv.constant4             --------------------------
	.section	.nv.constant4,"a",@progbits
	.align	8
	.align		8
.nv.constant4:
        /*0000*/ 	.dword	__assertfail
	.align		8
        /*0008*/ 	.dword	__unnamed_1
	.align		8
        /*0010*/ 	.dword	_ZN40_INTERNAL_1ea042a7_4_k_cu_f10e968d_138594cuda3std3__45__cpo5beginE
	.align		8
        /*0018*/ 	.dword	_ZN40_INTERNAL_1ea042a7_4_k_cu_f10e968d_138594cuda3std3__45__cpo3endE
	.align		8
        /*0020*/ 	.dword	_ZN40_INTERNAL_1ea042a7_4_k_cu_f10e968d_138594cuda3std3__45__cpo6cbeginE
	.align		8
        /*0028*/ 	.dword	_ZN40_INTERNAL_1ea042a7_4_k_cu_f10e968d_138594cuda3std3__45__cpo4cendE
	.align		8
        /*0030*/ 	.dword	_ZN40_INTERNAL_1ea042a7_4_k_cu_f10e968d_138594cuda3std3__442_GLOBAL__N__1ea042a7_4_k_cu_f10e968d_138596ignoreE
	.align		8
        /*0038*/ 	.dword	_ZN40_INTERNAL_1ea042a7_4_k_cu_f10e968d_138594cuda3std3__419piecewise_constructE
	.align		8
        /*0040*/ 	.dword	_ZN40_INTERNAL_1ea042a7_4_k_cu_f10e968d_138594cuda3std3__48in_placeE
	.align		8
        /*0048*/ 	.dword	_ZN40_INTERNAL_1ea042a7_4_k_cu_f10e968d_138594cuda3std6ranges3__45__cpo4swapE
	.align		8
        /*0050*/ 	.dword	_ZN40_INTERNAL_1ea042a7_4_k_cu_f10e968d_138594cuda3std6ranges3__45__cpo9iter_moveE
	.align		8
        /*0058*/ 	.dword	_ZN40_INTERNAL_1ea042a7_4_k_cu_f10e968d_138594cute7productE
	.align		8
        /*0060*/ 	.dword	_ZN40_INTERNAL_1ea042a7_4_k_cu_f10e968d_138594cute1_E
	.align		8
        /*0068*/ 	.dword	$str$22
	.align		8
        /*0070*/ 	.dword	$str$23


//--------------------- .text._ZN7cutlass13device_kernelINS_4gemm6kernel13GemmUniversalIN4cute5tupleIJiiiiEEENS1_10collective13CollectiveMmaINS1_34MainloopSm90TmaGmmaWarpSpecializedILi8ENS5_IJNS4_1CILi2EEENSA_ILi1EEESC_EEENS1_35KernelTmaWarpSpecializedCooperativeEEENS5_IJNSA_ILi384EEENSA_ILi64EEENSA_ILi32EEEEEENS_6half_tENS5_IJlSC_lEEESK_SL_NS4_8TiledMMAINS4_8MMA_AtomIJNS4_4SM904GMMA25MMA_64x64x16_F32F16F16_SSILNSP_5MajorE0ELSR_0ELNSP_7ScaleInE1ELSS_1EEEEEENS4_6LayoutISD_NS5_IJSC_NSA_ILi0EEESW_EEEEENS5_IJNS4_10UnderscoreESZ_SZ_EEEEENS4_13SM90_TMA_LOADENS4_14ComposedLayoutINS4_7SwizzleILi2ELi4ELi3EEENS4_18smem_ptr_flag_bitsILi16EEENSV_INS5_IJNSA_ILi8EEESI_EEENS5_IJSI_SC_EEEEEEEvNS4_8identityENS4_23SM90_TMA_LOAD_MULTICASTES1C_vS1D_EENS_8epilogue10collective6detail29Sm90TmaWarpSpecializedAdapterINS1H_15DefaultEpilogueISK_SL_SL_NS1G_6thread17LinearCombinationISK_Li1EffLNS1L_9ScaleType4KindE0ELNS_15FloatRoundStyleE2ESK_EENS1_15EpilogueDefaultEEEEEvvEEEEvNT_6ParamsE --------------------------
	.section	.text._ZN7cutlass13device_kernelINS_4gemm6kernel13GemmUniversalIN4cute5tupleIJiiiiEEENS1_10collective13CollectiveMmaINS1_34MainloopSm90TmaGmmaWarpSpecializedILi8ENS5_IJNS4_1CILi2EEENSA_ILi1EEESC_EEENS1_35KernelTmaWarpSpecializedCooperativeEEENS5_IJNSA_ILi384EEENSA_ILi64EEENSA_ILi32EEEEEENS_6half_tENS5_IJlSC_lEEESK_SL_NS4_8TiledMMAINS4_8MMA_AtomIJNS4_4SM904GMMA25MMA_64x64x16_F32F16F16_SSILNSP_5MajorE0ELSR_0ELNSP_7ScaleInE1ELSS_1EEEEEENS4_6LayoutISD_NS5_IJSC_NSA_ILi0EEESW_EEEEENS5_IJNS4_10UnderscoreESZ_SZ_EEEEENS4_13SM90_TMA_LOADENS4_14ComposedLayoutINS4_7SwizzleILi2ELi4ELi3EEENS4_18smem_ptr_flag_bitsILi16EEENSV_INS5_IJNSA_ILi8EEESI_EEENS5_IJSI_SC_EEEEEEEvNS4_8identityENS4_23SM90_TMA_LOAD_MULTICASTES1C_vS1D_EENS_8epilogue10collective6detail29Sm90TmaWarpSpecializedAdapterINS1H_15DefaultEpilogueISK_SL_SL_NS1G_6thread17LinearCombinationISK_Li1EffLNS1L_9ScaleType4KindE0ELNS_15FloatRoundStyleE2ESK_EENS1_15EpilogueDefaultEEEEEvvEEEEvNT_6ParamsE,"ax",@progbits
	.align	128
.text._ZN7cutlass13device_kernelINS_4gemm6kernel13GemmUniversalIN4cute5tupleIJiiiiEEENS1_10collective13CollectiveMmaINS1_34MainloopSm90TmaGmmaWarpSpecializedILi8ENS5_IJNS4_1CILi2EEENSA_ILi1EEESC_EEENS1_35KernelTmaWarpSpecializedCooperativeEEENS5_IJNSA_ILi384EEENSA_ILi64EEENSA_ILi32EEEEEENS_6half_tENS5_IJlSC_lEEESK_SL_NS4_8TiledMMAINS4_8MMA_AtomIJNS4_4SM904GMMA25MMA_64x64x16_F32F16F16_SSILNSP_5MajorE0ELSR_0ELNSP_7ScaleInE1ELSS_1EEEEEENS4_6LayoutISD_NS5_IJSC_NSA_ILi0EEESW_EEEEENS5_IJNS4_10UnderscoreESZ_SZ_EEEEENS4_13SM90_TMA_LOADENS4_14ComposedLayoutINS4_7SwizzleILi2ELi4ELi3EEENS4_18smem_ptr_flag_bitsILi16EEENSV_INS5_IJNSA_ILi8EEESI_EEENS5_IJSI_SC_EEEEEEEvNS4_8identityENS4_23SM90_TMA_LOAD_MULTICASTES1C_vS1D_EENS_8epilogue10collective6detail29Sm90TmaWarpSpecializedAdapterINS1H_15DefaultEpilogueISK_SL_SL_NS1G_6thread17LinearCombinationISK_Li1EffLNS1L_9ScaleType4KindE0ELNS_15FloatRoundStyleE2ESK_EENS1_15EpilogueDefaultEEEEEvvEEEEvNT_6ParamsE:
        .type           _ZN7cutlass13device_kernelINS_4gemm6kernel13GemmUniversalIN4cute5tupleIJiiiiEEENS1_10collective13CollectiveMmaINS1_34MainloopSm90TmaGmmaWarpSpecializedILi8ENS5_IJNS4_1CILi2EEENSA_ILi1EEESC_EEENS1_35KernelTmaWarpSpecializedCooperativeEEENS5_IJNSA_ILi384EEENSA_ILi64EEENSA_ILi32EEEEEENS_6half_tENS5_IJlSC_lEEESK_SL_NS4_8TiledMMAINS4_8MMA_AtomIJNS4_4SM904GMMA25MMA_64x64x16_F32F16F16_SSILNSP_5MajorE0ELSR_0ELNSP_7ScaleInE1ELSS_1EEEEEENS4_6LayoutISD_NS5_IJSC_NSA_ILi0EEESW_EEEEENS5_IJNS4_10UnderscoreESZ_SZ_EEEEENS4_13SM90_TMA_LOADENS4_14ComposedLayoutINS4_7SwizzleILi2ELi4ELi3EEENS4_18smem_ptr_flag_bitsILi16EEENSV_INS5_IJNSA_ILi8EEESI_EEENS5_IJSI_SC_EEEEEEEvNS4_8identityENS4_23SM90_TMA_LOAD_MULTICASTES1C_vS1D_EENS_8epilogue10collective6detail29Sm90TmaWarpSpecializedAdapterINS1H_15DefaultEpilogueISK_SL_SL_NS1G_6thread17LinearCombinationISK_Li1EffLNS1L_9ScaleType4KindE0ELNS_15FloatRoundStyleE2ESK_EENS1_15EpilogueDefaultEEEEEvvEEEEvNT_6ParamsE,@function
        .size           _ZN7cutlass13device_kernelINS_4gemm6kernel13GemmUniversalIN4cute5tupleIJiiiiEEENS1_10collective13CollectiveMmaINS1_34MainloopSm90TmaGmmaWarpSpecializedILi8ENS5_IJNS4_1CILi2EEENSA_ILi1EEESC_EEENS1_35KernelTmaWarpSpecializedCooperativeEEENS5_IJNSA_ILi384EEENSA_ILi64EEENSA_ILi32EEEEEENS_6half_tENS5_IJlSC_lEEESK_SL_NS4_8TiledMMAINS4_8MMA_AtomIJNS4_4SM904GMMA25MMA_64x64x16_F32F16F16_SSILNSP_5MajorE0ELSR_0ELNSP_7ScaleInE1ELSS_1EEEEEENS4_6LayoutISD_NS5_IJSC_NSA_ILi0EEESW_EEEEENS5_IJNS4_10UnderscoreESZ_SZ_EEEEENS4_13SM90_TMA_LOADENS4_14ComposedLayoutINS4_7SwizzleILi2ELi4ELi3EEENS4_18smem_ptr_flag_bitsILi16EEENSV_INS5_IJNSA_ILi8EEESI_EEENS5_IJSI_SC_EEEEEEEvNS4_8identityENS4_23SM90_TMA_LOAD_MULTICASTES1C_vS1D_EENS_8epilogue10collective6detail29Sm90TmaWarpSpecializedAdapterINS1H_15DefaultEpilogueISK_SL_SL_NS1G_6thread17LinearCombinationISK_Li1EffLNS1L_9ScaleType4KindE0ELNS_15FloatRoundStyleE2ESK_EENS1_15EpilogueDefaultEEEEEvvEEEEvNT_6ParamsE,(.L_x_238 - _ZN7cutlass13device_kernelINS_4gemm6kernel13GemmUniversalIN4cute5tupleIJiiiiEEENS1_10collective13CollectiveMmaINS1_34MainloopSm90TmaGmmaWarpSpecializedILi8ENS5_IJNS4_1CILi2EEENSA_ILi1EEESC_EEENS1_35KernelTmaWarpSpecializedCooperativeEEENS5_IJNSA_ILi384EEENSA_ILi64EEENSA_ILi32EEEEEENS_6half_tENS5_IJlSC_lEEESK_SL_NS4_8TiledMMAINS4_8MMA_AtomIJNS4_4SM904GMMA25MMA_64x64x16_F32F16F16_SSILNSP_5MajorE0ELSR_0ELNSP_7ScaleInE1ELSS_1EEEEEENS4_6LayoutISD_NS5_IJSC_NSA_ILi0EEESW_EEEEENS5_IJNS4_10UnderscoreESZ_SZ_EEEEENS4_13SM90_TMA_LOADENS4_14ComposedLayoutINS4_7SwizzleILi2ELi4ELi3EEENS4_18smem_ptr_flag_bitsILi16EEENSV_INS5_IJNSA_ILi8EEESI_EEENS5_IJSI_SC_EEEEEEEvNS4_8identityENS4_23SM90_TMA_LOAD_MULTICASTES1C_vS1D_EENS_8epilogue10collective6detail29Sm90TmaWarpSpecializedAdapterINS1H_15DefaultEpilogueISK_SL_SL_NS1G_6thread17LinearCombinationISK_Li1EffLNS1L_9ScaleType4KindE0ELNS_15FloatRoundStyleE2ESK_EENS1_15EpilogueDefaultEEEEEvvEEEEvNT_6ParamsE)
        .other          _ZN7cutlass13device_kernelINS_4gemm6kernel13GemmUniversalIN4cute5tupleIJiiiiEEENS1_10collective13CollectiveMmaINS1_34MainloopSm90TmaGmmaWarpSpecializedILi8ENS5_IJNS4_1CILi2EEENSA_ILi1EEESC_EEENS1_35KernelTmaWarpSpecializedCooperativeEEENS5_IJNSA_ILi384EEENSA_ILi64EEENSA_ILi32EEEEEENS_6half_tENS5_IJlSC_lEEESK_SL_NS4_8TiledMMAINS4_8MMA_AtomIJNS4_4SM904GMMA25MMA_64x64x16_F32F16F16_SSILNSP_5MajorE0ELSR_0ELNSP_7ScaleInE1ELSS_1EEEEEENS4_6LayoutISD_NS5_IJSC_NSA_ILi0EEESW_EEEEENS5_IJNS4_10UnderscoreESZ_SZ_EEEEENS4_13SM90_TMA_LOADENS4_14ComposedLayoutINS4_7SwizzleILi2ELi4ELi3EEENS4_18smem_ptr_flag_bitsILi16EEENSV_INS5_IJNSA_ILi8EEESI_EEENS5_IJSI_SC_EEEEEEEvNS4_8identityENS4_23SM90_TMA_LOAD_MULTICASTES1C_vS1D_EENS_8epilogue10collective6detail29Sm90TmaWarpSpecializedAdapterINS1H_15DefaultEpilogueISK_SL_SL_NS1G_6thread17LinearCombinationISK_Li1EffLNS1L_9ScaleType4KindE0ELNS_15FloatRoundStyleE2ESK_EENS1_15EpilogueDefaultEEEEEvvEEEEvNT_6ParamsE,@"STO_CUDA_ENTRY STV_DEFAULT"
_ZN7cutlass13device_kernelINS_4gemm6kernel13GemmUniversalIN4cute5tupleIJiiiiEEENS1_10collective13CollectiveMmaINS1_34MainloopSm90TmaGmmaWarpSpecializedILi8ENS5_IJNS4_1CILi2EEENSA_ILi1EEESC_EEENS1_35KernelTmaWarpSpecializedCooperativeEEENS5_IJNSA_ILi384EEENSA_ILi64EEENSA_ILi32EEEEEENS_6half_tENS5_IJlSC_lEEESK_SL_NS4_8TiledMMAINS4_8MMA_AtomIJNS4_4SM904GMMA25MMA_64x64x16_F32F16F16_SSILNSP_5MajorE0ELSR_0ELNSP_7ScaleInE1ELSS_1EEEEEENS4_6LayoutISD_NS5_IJSC_NSA_ILi0EEESW_EEEEENS5_IJNS4_10UnderscoreESZ_SZ_EEEEENS4_13SM90_TMA_LOADENS4_14ComposedLayoutINS4_7SwizzleILi2ELi4ELi3EEENS4_18smem_ptr_flag_bitsILi16EEENSV_INS5_IJNSA_ILi8EEESI_EEENS5_IJSI_SC_EEEEEEEvNS4_8identityENS4_23SM90_TMA_LOAD_MULTICASTES1C_vS1D_EENS_8epilogue10collective6detail29Sm90TmaWarpSpecializedAdapterINS1H_15DefaultEpilogueISK_SL_SL_NS1G_6thread17LinearCombinationISK_Li1EffLNS1L_9ScaleType4KindE0ELNS_15FloatRoundStyleE2ESK_EENS1_15EpilogueDefaultEEEEEvvEEEEvNT_6ParamsE:
[----:B------:R-:W0:Y:S01]  /*0000*/  LDC R1, c[0x0][0x28] ;  /* 0x00000a00ff017b82 */ /* 0x000e220000000800 */
[----:B------:R-:W1:Y:S01]  /*0010*/  S2R R18, SR_TID.X ;  /* 0x0000000000127919 */ /* 0x000e620000002100 */
[----:B------:R-:W-:Y:S01]  /*0020*/  ELECT P0, URZ, PT ;  /* 0x00000000003f782f */ /* 0x000fe20003800000 */
[----:B------:R-:W-:Y:S01]  /*0030*/  BSSY B0, `(.L_x_0) ;  /* 0x000000f000007945 */ /* 0x000fe20003800000 */
[--C-:B-1----:R-:W-:Y:S02]  /*0040*/  SHF.R.U32.HI R0, RZ, 0x5, R18.reuse ;  /* 0x00000005ff007819 */ /* 0x102fe40000011612 */
[----:B------:R-:W-:-:S03]  /*0050*/  SHF.R.U32.HI R3, RZ, 0x7, R18 ;  /* 0x00000007ff037819 */ /* 0x000fc60000011612 */
[----:B------:R-:W1:Y:S04]  /*0060*/  SHFL.IDX PT, R2, R0, RZ, 0x1f ;  /* 0x00001fff00027589 */ /* 0x000e6800000e0000 */
[----:B------:R2:W3:Y:S01]  /*0070*/  SHFL.IDX PT, R5, R3, RZ, 0x1f ;  /* 0x00001fff03057589 */ /* 0x0004e200000e0000 */
[----:B-1----:R-:W-:-:S13]  /*0080*/  ISETP.NE.OR P0, PT, R2, RZ, !P0 ;  /* 0x000000ff0200720c */ /* 0x002fda0004705670 */
[----:B0-23--:R-:W-:Y:S05]  /*0090*/  @P0 BRA `(.L_x_1) ;  /* 0x0000000000200947 */ /* 0x00dfea0003800000 */
[----:B------:R-:W-:Y:S02]  /*00a0*/  ULDC.64 UR4, c[0x0][0x198] ;  /* 0x0000660000047ab9 */ /* 0x000fe40000000a00 */
[----:B------:R-:W-:Y:S02]  /*00b0*/  UIADD3 UR6, UP0, UR4, 0xf0, URZ ;  /* 0x000000f004067890 */ /* 0x000fe4000ff1e03f */
[----:B------:R-:W-:Y:S02]  /*00c0*/  UIADD3 UR4, UP1, UR4, 0x1f0, URZ ;  /* 0x000001f004047890 */ /* 0x000fe4000ff3e03f */
[----:B------:R-:W-:Y:S02]  /*00d0*/  UIADD3.X UR7, URZ, UR5, URZ, UP0, !UPT ;  /* 0x000000053f077290 */ /* 0x000fe400087fe43f */
[----:B------:R-:W-:-:S07]  /*00e0*/  UIADD3.X UR5, URZ, UR5, URZ, UP1, !UPT ;  /* 0x000000053f057290 */ /* 0x000fce0008ffe43f */
[----:B------:R0:W-:Y:S02]  /*00f0*/  UTMACCTL.PF [UR6] ;  /* 0x00000000060079b9 */ /* 0x0001e40008040000 */
[----:B------:R0:W-:Y:S02]  /*0100*/  UTMACCTL.PF [UR4] ;  /* 0x00000000040079b9 */ /* 0x0001e40008040000 */
[----:B0-----:R-:W-:Y:S01]  /*0110*/  NOP ;  /* 0x0000000000007918 */ /* 0x001fe20000000000 */
.L_x_1:
[----:B------:R-:W-:Y:S05]  /*0120*/  BSYNC B0 ;  /* 0x0000000000007941 */ /* 0x000fea0003800000 */
.L_x_0:
[----:B------:R-:W0:Y:S02]  /*0130*/  SHFL.IDX PT, R3, R0, RZ, 0x1f ;  /* 0x00001fff00037589 */ /* 0x000e2400000e0000 */
[----:B0-----:R-:W-:-:S13]  /*0140*/  ISETP.NE.AND P0, PT, R3, RZ, PT ;  /* 0x000000ff0300720c */ /* 0x001fda0003f05270 */
[----:B------:R-:W-:Y:S05]  /*0150*/  @P0 BRA `(.L_x_2) ;  /* 0x0000000000840947 */ /* 0x000fea0003800000 */
[----:B------:R-:W-:Y:S01]  /*0160*/  ELECT P0, URZ, PT ;  /* 0x00000000003f782f */ /* 0x000fe20003800000 */
[----:B------:R-:W-:-:S12]  /*0170*/  BSSY B0, `(.L_x_2) ;  /* 0x000001f000007945 */ /* 0x000fd80003800000 */
[----:B------:R-:W-:Y:S05]  /*0180*/  @!P0 BRA `(.L_x_3) ;  /* 0x0000000000748947 */ /* 0x000fea0003800000 */
[----:B------:R-:W0:Y:S01]  /*0190*/  S2UR UR8, SR_CgaCtaId ;  /* 0x00000000000879c3 */ /* 0x000e220000008800 */
[----:B------:R-:W-:Y:S01]  /*01a0*/  UMOV UR4, 0x400 ;  /* 0x0000040000047882 */ /* 0x000fe20000000000 */
[----:B------:R-:W-:Y:S01]  /*01b0*/  UMOV UR5, 0x1 ;  /* 0x0000000100057882 */ /* 0x000fe20000000000 */
[----:B------:R-:W-:Y:S02]  /*01c0*/  UMOV UR6, 0x4 ;  /* 0x0000000400067882 */ /* 0x000fe40000000000 */
[----:B------:R-:W-:-:S04]  /*01d0*/  UIADD3 UR6, -UR6, 0x100000, URZ ;  /* 0x0010000006067890 */ /* 0x000fc8000fffe13f */
[----:B------:R-:W-:Y:S02]  /*01e0*/  USHF.L.U32 UR7, UR6, 0xb, URZ ;  /* 0x0000000b06077899 */ /* 0x000fe4000800063f */
[----:B------:R-:W-:Y:S02]  /*01f0*/  USHF.L.U32 UR6, UR6, 0x1, URZ ;  /* 0x0000000106067899 */ /* 0x000fe4000800063f */
[----:B0-----:R-:W-:Y:S02]  /*0200*/  ULEA UR8, UR8, UR4, 0x18 ;  /* 0x0000000408087291 */ /* 0x001fe4000f8ec03f */
[----:B------:R-:W-:-:S04]  /*0210*/  UIADD3 UR4, -UR5, 0x100000, URZ ;  /* 0x0010000005047890 */ /* 0x000fc8000fffe13f */
[----:B------:R-:W-:Y:S02]  /*0220*/  USHF.L.U32 UR5, UR4, 0xb, URZ ;  /* 0x0000000b04057899 */ /* 0x000fe4000800063f */
[----:B------:R-:W-:Y:S01]  /*0230*/  USHF.L.U32 UR4, UR4, 0x1, URZ ;  /* 0x0000000104047899 */ /* 0x000fe2000800063f */
[----:B------:R-:W0:Y:S11]  /*0240*/  FENCE.VIEW.ASYNC.S ;  /* 0x00000000000073c6 */ /* 0x000e360000000000 */
[----:B0-----:R0:W1:Y:S01]  /*0250*/  SYNCS.EXCH.64 URZ, [UR8], UR4 ;  /* 0x00000004083f75b2 */ /* 0x0010620008000100 */
[----:B------:R0:W2:Y:S01]  /*0260*/  SYNCS.EXCH.64 URZ, [UR8+0x40], UR6 ;  /* 0x00004006083f75b2 */ /* 0x0000a20008000100 */
[----:B------:R0:W3:Y:S01]  /*0270*/  SYNCS.EXCH.64 URZ, [UR8+0x8], UR4 ;  /* 0x00000804083f75b2 */ /* 0x0000e20008000100 */
[----:B------:R0:W4:Y:S01]  /*0280*/  SYNCS.EXCH.64 URZ, [UR8+0x48], UR6 ;  /* 0x00004806083f75b2 */ /* 0x0001220008000100 */
[----:B------:R0:W0:Y:S01]  /*0290*/  SYNCS.EXCH.64 URZ, [UR8+0x10], UR4 ;  /* 0x00001004083f75b2 */ /* 0x0000220008000100 */
        /* <DEDUP_REMOVED lines=11> */
[----:B------:R-:W-:Y:S01]  /*0350*/  NOP ;  /* 0x0000000000007918 */ /* 0x000fe20000000000 */
.L_x_3:
[----:B0-----:R-:W-:Y:S05]  /*0360*/  BSYNC B0 ;  /* 0x0000000000007941 */ /* 0x001fea0003800000 */
.L_x_2:
[----:B------:R-:W-:Y:S01]  /*0370*/  SHF.R.S32.HI R7, RZ, 0x1f, R18 ;  /* 0x0000001fff077819 */ /* 0x000fe20000011412 */
[----:B------:R-:W0:Y:S01]  /*0380*/  SHFL.IDX PT, R0, R0, RZ, 0x1f ;  /* 0x00001fff00007589 */ /* 0x000e2200000e0000 */
[----:B------:R-:W5:Y:S01]  /*0390*/  S2UR UR8, SR_CTAID.X ;  /* 0x00000000000879c3 */ /* 0x000f620000002500 */
[----:B------:R-:W-:Y:S02]  /*03a0*/  ELECT P0, URZ, PT ;  /* 0x00000000003f782f */ /* 0x000fe40003800000 */
[----:B------:R-:W-:Y:S01]  /*03b0*/  LEA.HI R7, R7, R18, RZ, 0x7 ;  /* 0x0000001207077211 */ /* 0x000fe200078f38ff */
[----:B------:R-:W1:Y:S01]  /*03c0*/  S2R R4, SR_CTAID.Y ;  /* 0x0000000000047919 */ /* 0x000e620000002600 */
[----:B------:R-:W-:Y:S01]  /*03d0*/  SHF.R.S32.HI R8, RZ, 0x1f, R3 ;  /* 0x0000001fff087819 */ /* 0x000fe20000011403 */
[----:B------:R-:W-:Y:S01]  /*03e0*/  ULDC UR4, c[0x0][0x150] ;  /* 0x0000540000047ab9 */ /* 0x000fe20000000800 */
[----:B------:R-:W-:Y:S01]  /*03f0*/  LOP3.LUT R7, R7, 0xffffff80, RZ, 0xc0, !PT ;  /* 0xffffff8007077812 */ /* 0x000fe200078ec0ff */
[----:B------:R-:W-:Y:S01]  /*0400*/  NOP ;  /* 0x0000000000007918 */ /* 0x000fe20000000000 */
[----:B------:R-:W-:Y:S01]  /*0410*/  LEA.HI R8, R8, R3, RZ, 0x2 ;  /* 0x0000000308087211 */ /* 0x000fe200078f10ff */
[----:B------:R-:W2:Y:S01]  /*0420*/  LDC R10, c[0x0][0x144] ;  /* 0x00005100ff0a7b82 */ /* 0x000ea20000000800 */
[----:B------:R-:W-:Y:S01]  /*0430*/  NOP ;  /* 0x0000000000007918 */ /* 0x000fe20000000000 */
[----:B------:R-:W-:Y:S01]  /*0440*/  IMAD.IADD R6, R18, 0x1, -R7 ;  /* 0x0000000112067824 */ /* 0x000fe200078e0a07 */
[----:B------:R-:W-:Y:S01]  /*0450*/  LOP3.LUT R8, R8, 0x3ffffffc, RZ, 0xc0, !PT ;  /* 0x3ffffffc08087812 */ /* 0x000fe200078ec0ff */
[----:B------:R-:W-:Y:S01]  /*0460*/  IMAD.MOV.U32 R22, RZ, RZ, 0x1 ;  /* 0x00000001ff167424 */ /* 0x000fe200078e00ff */
[----:B------:R-:W-:-:S02]  /*0470*/  ISETP.NE.AND P3, PT, R5, RZ, PT ;  /* 0x000000ff0500720c */ /* 0x000fc40003f65270 */
[----:B------:R-:W-:Y:S01]  /*0480*/  SHF.R.S32.HI R7, RZ, 0x1f, R6 ;  /* 0x0000001fff077819 */ /* 0x000fe20000011406 */
[----:B------:R-:W-:Y:S01]  /*0490*/  IMAD.IADD R8, R3, 0x1, -R8 ;  /* 0x0000000103087824 */ /* 0x000fe200078e0a08 */
[----:B------:R-:W3:Y:S02]  /*04a0*/  LDC R13, c[0x0][0x140] ;  /* 0x00005000ff0d7b82 */ /* 0x000ee40000000800 */
[----:B------:R-:W-:Y:S02]  /*04b0*/  LEA.HI R7, R7, R6, RZ, 0x3 ;  /* 0x0000000607077211 */ /* 0x000fe400078f18ff */
[----:B0-----:R-:W-:Y:S02]  /*04c0*/  ISETP.NE.OR P0, PT, R0, RZ, !P0 ;  /* 0x000000ff0000720c */ /* 0x001fe40004705670 */
[--C-:B------:R-:W-:Y:S02]  /*04d0*/  SHF.R.S32.HI R0, RZ, 0x3, R7.reuse ;  /* 0x00000003ff007819 */ /* 0x100fe40000011407 */
[----:B------:R-:W-:-:S02]  /*04e0*/  SHF.R.S32.HI R7, RZ, 0x1f, R7 ;  /* 0x0000001fff077819 */ /* 0x000fc40000011407 */
[----:B-----5:R-:W-:Y:S02]  /*04f0*/  I2FP.F32.U32 R9, UR8 ;  /* 0x0000000800097c45 */ /* 0x020fe40008201000 */
[----:B------:R-:W-:-:S03]  /*0500*/  LEA.HI R7, R7, R0, RZ, 0x2 ;  /* 0x0000000007077211 */ /* 0x000fc600078f10ff */
[----:B------:R-:W-:Y:S01]  /*0510*/  FMUL R9, R9, UR4 ;  /* 0x0000000409097c20 */ /* 0x000fe20008400000 */
[----:B------:R-:W-:Y:S01]  /*0520*/  LOP3.LUT R7, R7, 0xfffffffc, RZ, 0xc0, !PT ;  /* 0xfffffffc07077812 */ /* 0x000fe200078ec0ff */
[----:B------:R-:W-:Y:S01]  /*0530*/  VOTEU.ALL UP0, P0 ;  /* 0x00000000003f7886 */ /* 0x000fe20000000000 */
[----:B-1----:R-:W-:Y:S01]  /*0540*/  I2FP.F32.U32 R3, R4 ;  /* 0x0000000400037245 */ /* 0x002fe20000201000 */
[----:B------:R-:W-:Y:S01]  /*0550*/  ULDC UR4, c[0x0][0x154] ;  /* 0x0000550000047ab9 */ /* 0x000fe20000000800 */
[----:B------:R-:W-:Y:S01]  /*0560*/  VOTEU.ALL UP1, P0 ;  /* 0x00000000003f7886 */ /* 0x000fe20000020000 */
[----:B------:R-:W0:Y:S01]  /*0570*/  F2I.U32.TRUNC.NTZ R9, R9 ;  /* 0x0000000900097305 */ /* 0x000e22000020f000 */
[----:B------:R-:W-:Y:S01]  /*0580*/  IMAD.IADD R7, R0, 0x1, -R7 ;  /* 0x0000000100077824 */ /* 0x000fe200078e0a07 */
[----:B------:R-:W1:Y:S01]  /*0590*/  @!UP0 S2UR UR7, SR_CgaCtaId ;  /* 0x00000000000789c3 */ /* 0x000e620000008800 */
[----:B------:R-:W-:Y:S01]  /*05a0*/  FMUL R12, R3, UR4 ;  /* 0x00000004030c7c20 */ /* 0x000fe20008400000 */
[----:B------:R-:W-:Y:S01]  /*05b0*/  UMOV UR4, 0x20 ;  /* 0x0000002000047882 */ /* 0x000fe20000000000 */
[----:B------:R-:W-:Y:S01]  /*05c0*/  IMAD R8, R8, 0x4, R7 ;  /* 0x0000000408087824 */ /* 0x000fe200078e0207 */
[----:B------:R-:W-:Y:S01]  /*05d0*/  @!UP0 UMOV UR6, 0x400 ;  /* 0x0000040000068882 */ /* 0x000fe20000000000 */
[----:B------:R-:W-:-:S04]  /*05e0*/  @!UP0 UIADD3 UR4, -UR4, 0x100000, URZ ;  /* 0x0010000004048890 */ /* 0x000fc8000fffe13f */
[----:B------:R-:W-:Y:S02]  /*05f0*/  @!UP0 USHF.L.U32 UR5, UR4, 0xb, URZ ;  /* 0x0000000b04058899 */ /* 0x000fe4000800063f */
[----:B------:R-:W-:Y:S01]  /*0600*/  @!UP0 USHF.L.U32 UR4, UR4, 0x1, URZ ;  /* 0x0000000104048899 */ /* 0x000fe2000800063f */
[----:B---3--:R-:W-:Y:S01]  /*0610*/  ISETP.EQ.U32.AND P2, PT, R13, 0x1, PT ;  /* 0x000000010d00780c */ /* 0x008fe20003f42070 */
[----:B------:R-:W3:Y:S01]  /*0620*/  F2I.U32.TRUNC.NTZ R12, R12 ;  /* 0x0000000c000c7305 */ /* 0x000ee2000020f000 */
[C---:B------:R-:W-:Y:S01]  /*0630*/  LEA.HI R0, R8.reuse, R8, RZ, 0x1 ;  /* 0x0000000808007211 */ /* 0x040fe200078f08ff */
[----:B------:R-:W5:Y:S01]  /*0640*/  LDC R7, c[0x0][0x148] ;  /* 0x00005200ff077b82 */ /* 0x000f620000000800 */
[----:B------:R-:W-:Y:S02]  /*0650*/  IMAD.SHL.U32 R23, R8, 0x4, RZ ;  /* 0x0000000408177824 */ /* 0x000fe400078e00ff */
[----:B------:R-:W-:Y:S01]  /*0660*/  LOP3.LUT R11, R0, 0xfffffffe, RZ, 0xc0, !PT ;  /* 0xfffffffe000b7812 */ /* 0x000fe200078ec0ff */
[----:B0-----:R-:W-:Y:S01]  /*0670*/  IMAD.MOV R15, RZ, RZ, -R9 ;  /* 0x000000ffff0f7224 */ /* 0x001fe200078e0a09 */
[----:B------:R-:W-:-:S02]  /*0680*/  SHF.R.S32.HI R9, RZ, 0x1f, R2 ;  /* 0x0000001fff097819 */ /* 0x000fc40000011402 */
[----:B------:R-:W-:Y:S01]  /*0690*/  LOP3.LUT R23, R8, 0xc, R23, 0x78, !PT ;  /* 0x0000000c08177812 */ /* 0x000fe200078e7817 */
[----:B--2---:R-:W-:Y:S01]  /*06a0*/  IMAD R3, R10, R15, UR8 ;  /* 0x000000080a037e24 */ /* 0x004fe2000f8e020f */
[----:B------:R-:W-:Y:S01]  /*06b0*/  LEA.HI R9, R9, R2, RZ, 0x2 ;  /* 0x0000000209097211 */ /* 0x000fe200078f10ff */
[----:B------:R-:W-:-:S03]  /*06c0*/  IMAD.IADD R0, R8, 0x1, -R11 ;  /* 0x0000000108007824 */ /* 0x000fc600078e0a0b */
[----:B------:R-:W-:Y:S01]  /*06d0*/  LOP3.LUT R9, R9, 0xfffffffc, RZ, 0xc0, !PT ;  /* 0xfffffffc09097812 */ /* 0x000fe200078ec0ff */
[----:B---3--:R-:W-:Y:S01]  /*06e0*/  IMAD.MOV R24, RZ, RZ, -R12 ;  /* 0x000000ffff187224 */ /* 0x008fe200078e0a0c */
[----:B------:R-:W-:Y:S01]  /*06f0*/  ISETP.NE.AND P4, PT, R0, R3, PT ;  /* 0x000000030000720c */ /* 0x000fe20003f85270 */
[----:B-1----:R-:W-:Y:S02]  /*0700*/  @!UP0 ULEA UR6, UR7, UR6, 0x18 ;  /* 0x0000000607068291 */ /* 0x002fe4000f8ec03f */
[----:B------:R-:W-:Y:S01]  /*0710*/  IMAD.IADD R0, R2, 0x1, -R9 ;  /* 0x0000000102007824 */ /* 0x000fe200078e0a09 */
[----:B------:R-:W-:Y:S01]  /*0720*/  VOTEU.ALL UP0, P0 ;  /* 0x00000000003f7886 */ /* 0x000fe20000000000 */
[----:B------:R-:W-:Y:S01]  /*0730*/  LOP3.LUT P0, RZ, R6, 0x7, RZ, 0xc0, !PT ;  /* 0x0000000706ff7812 */ /* 0x000fe2000780c0ff */
[----:B------:R-:W-:Y:S02]  /*0740*/  VIADD R6, R5, 0xffffffff ;  /* 0xffffffff05067836 */ /* 0x000fe40000000000 */
[----:B------:R-:W-:Y:S01]  /*0750*/  ISETP.NE.AND P1, PT, R0, 0x3, PT ;  /* 0x000000030000780c */ /* 0x000fe20003f25270 */
[----:B-----5:R-:W-:Y:S01]  /*0760*/  IMAD R9, R7, R24, R4 ;  /* 0x0000001807097224 */ /* 0x020fe200078e0204 */
[----:B------:R-:W-:-:S02]  /*0770*/  ISETP.LT.U32.AND P0, PT, R23, 0x2, !P0 ;  /* 0x000000021700780c */ /* 0x000fc40004701070 */
[----:B------:R-:W-:Y:S01]  /*0780*/  ISETP.EQ.OR P1, PT, R0, RZ, !P1 ;  /* 0x000000ff0000720c */ /* 0x000fe20004f22670 */
[----:B------:R-:W0:Y:S02]  /*0790*/  FENCE.VIEW.ASYNC.S ;  /* 0x00000000000073c6 */ /* 0x000e240000000000 */
[----:B0-----:R0:W1:Y:S01]  /*07a0*/  @!UP0 SYNCS.EXCH.64 URZ, [UR6+0x90], UR4 ;  /* 0x00009004063f85b2 */ /* 0x0010620008000100 */
[----:B------:R-:W-:Y:S02]  /*07b0*/  @P4 LEA.HI R2, R23, R23, RZ, 0x1 ;  /* 0x0000001717024211 */ /* 0x000fe400078f08ff */
[----:B------:R-:W-:Y:S02]  /*07c0*/  ISETP.EQ.AND P1, PT, R5, RZ, P1 ;  /* 0x000000ff0500720c */ /* 0x000fe40000f22270 */
[----:B------:R-:W-:Y:S02]  /*07d0*/  @P4 SHF.R.S32.HI R2, RZ, 0x1, R2 ;  /* 0x00000001ff024819 */ /* 0x000fe40000011402 */
[----:B------:R-:W-:-:S02]  /*07e0*/  ISETP.GE.U32.AND P6, PT, R6, 0x2, PT ;  /* 0x000000020600780c */ /* 0x000fc40003fc6070 */
[----:B------:R-:W-:Y:S02]  /*07f0*/  @P4 ISETP.NE.AND P5, PT, R2, R9, PT ;  /* 0x000000090200420c */ /* 0x000fe40003fa5270 */
[----:B------:R-:W-:Y:S02]  /*0800*/  SEL R9, RZ, 0x1, !P0 ;  /* 0x00000001ff097807 */ /* 0x000fe40004000000 */
[----:B------:R-:W-:Y:S02]  /*0810*/  @P4 SEL R22, RZ, 0x1, P5 ;  /* 0x00000001ff164807 */ /* 0x000fe40002800000 */
[----:B------:R-:W-:Y:S01]  /*0820*/  SEL R19, RZ, 0x1, !P1 ;  /* 0x00000001ff137807 */ /* 0x000fe20004800000 */
[----:B------:R0:W2:Y:S01]  /*0830*/  @!UP1 SYNCS.EXCH.64 URZ, [UR6+0x98], UR4 ;  /* 0x00009804063f95b2 */ /* 0x0000a20008000100 */
[----:B------:R-:W-:Y:S01]  /*0840*/  LOP3.LUT R22, R22, R9, RZ, 0xc0, !PT ;  /* 0x0000000916167212 */ /* 0x000fe200078ec0ff */
[----:B------:R-:W-:Y:S01]  /*0850*/  NOP ;  /* 0x0000000000007918 */ /* 0x000fe20000000000 */
[----:B------:R-:W-:Y:S01]  /*0860*/  SEL R19, R19, 0x2, P6 ;  /* 0x0000000213137807 */ /* 0x000fe20003000000 */
[----:B------:R-:W-:Y:S06]  /*0870*/  @!P2 BRA `(.L_x_4) ;  /* 0x000000000008a947 */ /* 0x000fec0003800000 */
[----:B-12-4-:R-:W-:Y:S01]  /*0880*/  UCGABAR_ARV ;  /* 0x00000000000079c7 */ /* 0x016fe20008000000 */
[----:B------:R-:W-:Y:S05]  /*0890*/  BRA `(.L_x_5) ;  /* 0x0000000000047947 */ /* 0x000fea0003800000 */
.L_x_4:
[----:B-12-4-:R-:W-:Y:S01]  /*08a0*/  NOP ;  /* 0x0000000000007918 */ /* 0x016fe20000000000 */
.L_x_5:
[----:B------:R-:W1:Y:S01]  /*08b0*/  LDC R2, c[0x0][0x65c] ;  /* 0x00019700ff027b82 */ /* 0x000e620000000800 */
[----:B------:R-:W-:Y:S02]  /*08c0*/  IMAD.U32 R8, RZ, RZ, UR8 ;  /* 0x00000008ff087e24 */ /* 0x000fe4000f8e00ff */
[----:B------:R-:W-:Y:S01]  /*08d0*/  IMAD.MOV.U32 R9, RZ, RZ, RZ ;  /* 0x000000ffff097224 */ /* 0x000fe200078e00ff */
[----:B-1----:R-:W-:-:S04]  /*08e0*/  ISETP.NE.AND P1, PT, R2, 0x1, PT ;  /* 0x000000010200780c */ /* 0x002fc80003f25270 */
[----:B------:R-:W-:-:S09]  /*08f0*/  P2R R5, PR, RZ, 0x2 ;  /* 0x00000002ff057803 */ /* 0x000fd20000000000 */
[----:B------:R-:W1:Y:S01]  /*0900*/  @P1 LDC R17, c[0x0][0x10] ;  /* 0x00000400ff111b82 */ /* 0x000e620000000800 */
[----:B------:R-:W-:Y:S02]  /*0910*/  @P1 IMAD.MOV.U32 R5, RZ, RZ, RZ ;  /* 0x000000ffff051224 */ /* 0x000fe400078e00ff */
[----:B------:R-:W-:-:S05]  /*0920*/  @P1 IMAD.MOV.U32 R13, RZ, RZ, RZ ;  /* 0x000000ffff0d1224 */ /* 0x000fca00078e00ff */
[----:B------:R-:W2:Y:S01]  /*0930*/  @!P1 LDC R11, c[0x0][0xc] ;  /* 0x00000300ff0b9b82 */ /* 0x000ea20000000800 */
[----:B-1----:R-:W-:-:S04]  /*0940*/  @P1 IMAD.WIDE.U32 R16, R17, UR8, R4 ;  /* 0x0000000811101c25 */ /* 0x002fc8000f8e0004 */
[----:B------:R-:W-:Y:S02]  /*0950*/  @P1 IMAD.IADD R17, R17, 0x1, R13 ;  /* 0x0000000111111824 */ /* 0x000fe400078e020d */
[----:B--2---:R-:W-:-:S04]  /*0960*/  @!P1 IMAD.WIDE.U32 R8, R4, R11, R8 ;  /* 0x0000000b04089225 */ /* 0x004fc800078e0008 */
[----:B------:R-:W-:Y:S02]  /*0970*/  @!P1 IMAD.MOV.U32 R16, RZ, RZ, R8 ;  /* 0x000000ffff109224 */ /* 0x000fe400078e0008 */
[----:B------:R-:W-:Y:S01]  /*0980*/  @!P1 IMAD.MOV.U32 R17, RZ, RZ, R9 ;  /* 0x000000ffff119224 */ /* 0x000fe200078e0009 */
[----:B------:R-:W-:Y:S06]  /*0990*/  @!P2 BRA `(.L_x_6) ;  /* 0x00000000000ca947 */ /* 0x000fec0003800000 */
[----:B------:R-:W-:Y:S01]  /*09a0*/  UCGABAR_WAIT ;  /* 0x0000000000007dc7 */ /* 0x000fe20008000000 */
[----:B------:R-:W-:Y:S01]  /*09b0*/  CCTL.IVALL ;  /* 0x00000000ff00798f */ /* 0x000fe20002000000 */
[----:B------:R-:W-:Y:S05]  /*09c0*/  BRA `(.L_x_7) ;  /* 0x0000000000047947 */ /* 0x000fea0003800000 */
.L_x_6:
[----:B------:R-:W-:Y:S06]  /*09d0*/  BAR.SYNC.DEFER_BLOCKING 0x0 ;  /* 0x0000000000007b1d */ /* 0x000fec0000010000 */
.L_x_7:
[----:B------:R-:W-:Y:S05]  /*09e0*/  @!P3 BRA `(.L_x_8) ;  /* 0x000000900064b947 */ /* 0x000fea0003800000 */
[----:B------:R-:W-:-:S13]  /*09f0*/  ISETP.GT.U32.AND P0, PT, R6, 0x1, PT ;  /* 0x000000010600780c */ /* 0x000fda0003f04070 */
[----:B0-----:R-:W-:Y:S05]  /*0a00*/  @P0 EXIT ;  /* 0x000000000000094d */ /* 0x001fea0003800000 */
[----:B------:R-:W-:Y:S01]  /*0a10*/  ULDC.64 UR4, c[0x0][0x650] ;  /* 0x0001940000047ab9 */ /* 0x000fe20000000a00 */
[----:B------:R-:W-:Y:S01]  /*0a20*/  PRMT R0, RZ, 0x7610, R0 ;  /* 0x00007610ff007816 */ /* 0x000fe20000000000 */
[----:B------:R-:W-:Y:S01]  /*0a30*/  IMAD.MOV.U32 R124, RZ, RZ, -0x1 ;  /* 0xffffffffff7c7424 */ /* 0x000fe200078e00ff */
[----:B------:R-:W-:Y:S01]  /*0a40*/  ISETP.GE.U32.AND P0, PT, R16, UR4, PT ;  /* 0x0000000410007c0c */ /* 0x000fe2000bf06070 */
[----:B------:R-:W-:Y:S02]  /*0a50*/  IMAD.MOV.U32 R123, RZ, RZ, -0x1 ;  /* 0xffffffffff7b7424 */ /* 0x000fe400078e00ff */
[----:B------:R-:W-:Y:S01]  /*0a60*/  IMAD.MOV.U32 R121, RZ, RZ, -0x1 ;  /* 0xffffffffff797424 */ /* 0x000fe200078e00ff */
[----:B------:R-:W-:-:S13]  /*0a70*/  ISETP.GE.U32.AND.EX P0, PT, R17, UR5, PT, P0 ;  /* 0x0000000511007c0c */ /* 0x000fda000bf06100 */
[----:B------:R-:W-:Y:S05]  /*0a80*/  @P0 BRA `(.L_x_9) ;  /* 0x0000000400280947 */ /* 0x000fea0003800000 */
[----:B------:R-:W0:Y:S01]  /*0a90*/  LDC.64 R20, c[0x0][0x628] ;  /* 0x00018a00ff147b82 */ /* 0x000e220000000a00 */
[----:B------:R-:W-:Y:S02]  /*0aa0*/  IMAD.MOV.U32 R8, RZ, RZ, R16 ;  /* 0x000000ffff087224 */ /* 0x000fe400078e0010 */
[----:B------:R-:W-:-:S05]  /*0ab0*/  IMAD.MOV.U32 R9, RZ, RZ, R17 ;  /* 0x000000ffff097224 */ /* 0x000fca00078e0011 */
[----:B------:R-:W1:Y:S08]  /*0ac0*/  LDC R0, c[0x0][0x630] ;  /* 0x00018c00ff007b82 */ /* 0x000e700000000800 */
[----:B------:R-:W2:Y:S01]  /*0ad0*/  LDC.64 R26, c[0x0][0x620] ;  /* 0x00018800ff1a7b82 */ /* 0x000ea20000000a00 */
[----:B0-----:R-:W-:-:S04]  /*0ae0*/  ISETP.NE.U32.AND P0, PT, R20, RZ, PT ;  /* 0x000000ff1400720c */ /* 0x001fc80003f05070 */
[----:B------:R-:W-:-:S13]  /*0af0*/  ISETP.NE.AND.EX P0, PT, R21, RZ, PT, P0 ;  /* 0x000000ff1500720c */ /* 0x000fda0003f05300 */
[----:B-12---:R-:W-:Y:S05]  /*0b00*/  @!P0 BRA `(.L_x_10) ;  /* 0x0000000000288947 */ /* 0x006fea0003800000 */
[----:B------:R-:W0:Y:S02]  /*0b10*/  LDC R13, c[0x0][0x634] ;  /* 0x00018d00ff0d7b82 */ /* 0x000e240000000800 */
[----:B0-----:R-:W-:-:S05]  /*0b20*/  IADD3 R13, P0, R16, R13, RZ ;  /* 0x0000000d100d7210 */ /* 0x001fca0007f1e0ff */
[----:B------:R-:W-:-:S04]  /*0b30*/  IMAD.X R15, RZ, RZ, R17, P0 ;  /* 0x000000ffff0f7224 */ /* 0x000fc800000e0611 */
[----:B------:R-:W-:-:S04]  /*0b40*/  IMAD.WIDE.U32 R8, R15, R20, RZ ;  /* 0x000000140f087225 */ /* 0x000fc800078e00ff */
[----:B------:R-:W-:-:S04]  /*0b50*/  IMAD.WIDE.U32 R10, P0, R13, R21, R8 ;  /* 0x000000150d0a7225 */ /* 0x000fc80007800008 */
[----:B------:R-:W-:-:S04]  /*0b60*/  IMAD.WIDE.U32 R8, R13, R20, RZ ;  /* 0x000000140d087225 */ /* 0x000fc800078e00ff */
[----:B------:R-:W-:Y:S01]  /*0b70*/  IMAD.X R13, RZ, RZ, RZ, P0 ;  /* 0x000000ffff0d7224 */ /* 0x000fe200000e06ff */
[----:B------:R-:W-:Y:S01]  /*0b80*/  IADD3 RZ, P0, R9, R10, RZ ;  /* 0x0000000a09ff7210 */ /* 0x000fe20007f1e0ff */
[----:B------:R-:W-:-:S04]  /*0b90*/  IMAD.MOV.U32 R12, RZ, RZ, R11 ;  /* 0x000000ffff0c7224 */ /* 0x000fc800078e000b */
[----:B------:R-:W-:-:S08]  /*0ba0*/  IMAD.WIDE.U32.X R8, R15, R21, R12, P0 ;  /* 0x000000150f087225 */ /* 0x000fd000000e040c */
.L_x_10:
[----:B------:R-:W0:Y:S01]  /*0bb0*/  LDC.64 R20, c[0x0][0x640] ;  /* 0x00019000ff147b82 */ /* 0x000e220000000a00 */
[--C-:B------:R-:W-:Y:S01]  /*0bc0*/  SHF.R.U64 R121, R8, R0, R9.reuse ;  /* 0x0000000008797219 */ /* 0x100fe20000001209 */
[----:B------:R-:W-:Y:S01]  /*0bd0*/  IMAD R28, R7, R24, R4 ;  /* 0x00000018071c7224 */ /* 0x000fe200078e0204 */
[----:B------:R-:W-:Y:S01]  /*0be0*/  SHF.R.U32.HI R0, RZ, R0, R9 ;  /* 0x00000000ff007219 */ /* 0x000fe20000011609 */
[----:B------:R-:W-:Y:S01]  /*0bf0*/  IMAD.MOV.U32 R25, RZ, RZ, 0x1 ;  /* 0x00000001ff197424 */ /* 0x000fe200078e00ff */
[----:B------:R-:W-:-:S03]  /*0c00*/  IADD3 R5, P0, RZ, -R121, RZ ;  /* 0x80000079ff057210 */ /* 0x000fc60007f1e0ff */
[----:B------:R-:W1:Y:S02]  /*0c10*/  LDC R6, c[0x0][0x618] ;  /* 0x00018600ff067b82 */ /* 0x000e640000000800 */
[----:B------:R-:W-:-:S04]  /*0c20*/  IMAD.X R9, RZ, RZ, ~R0, P0 ;  /* 0x000000ffff097224 */ /* 0x000fc800000e0e00 */
[-C--:B------:R-:W-:Y:S02]  /*0c30*/  IMAD R0, R9, R26.reuse, RZ ;  /* 0x0000001a09007224 */ /* 0x080fe400078e02ff */
[----:B------:R-:W2:Y:S01]  /*0c40*/  LDC R11, c[0x0][0x608] ;  /* 0x00018200ff0b7b82 */ /* 0x000ea20000000800 */
[----:B------:R-:W-:-:S04]  /*0c50*/  IMAD.WIDE.U32 R8, R5, R26, R16 ;  /* 0x0000001a05087225 */ /* 0x000fc800078e0010 */
[----:B------:R-:W-:-:S03]  /*0c60*/  IMAD R5, R5, R27, R0 ;  /* 0x0000001b05057224 */ /* 0x000fc600078e0200 */
[----:B------:R-:W3:Y:S01]  /*0c70*/  LDC R12, c[0x0][0x658] ;  /* 0x00019600ff0c7b82 */ /* 0x000ee20000000800 */
[----:B0-----:R-:W-:Y:S01]  /*0c80*/  ISETP.NE.U32.AND P0, PT, R20, RZ, PT ;  /* 0x000000ff1400720c */ /* 0x001fe20003f05070 */
[----:B------:R-:W-:Y:S02]  /*0c90*/  IMAD.IADD R5, R9, 0x1, R5 ;  /* 0x0000000109057824 */ /* 0x000fe400078e0205 */
[----:B------:R-:W-:Y:S01]  /*0ca0*/  IMAD.MOV.U32 R9, RZ, RZ, -0x1 ;  /* 0xffffffffff097424 */ /* 0x000fe200078e00ff */
[----:B------:R-:W-:-:S03]  /*0cb0*/  ISETP.NE.AND.EX P0, PT, R21, RZ, PT, P0 ;  /* 0x000000ff1500720c */ /* 0x000fc60003f05300 */
[----:B------:R-:W0:Y:S01]  /*0cc0*/  LDC R15, c[0x0][0x600] ;  /* 0x00018000ff0f7b82 */ /* 0x000e220000000800 */
[-CC-:B-1----:R-:W-:Y:S02]  /*0cd0*/  SHF.R.U64 R13, R8, R6.reuse, R5.reuse ;  /* 0x00000006080d7219 */ /* 0x182fe40000001205 */
[----:B------:R-:W-:-:S05]  /*0ce0*/  SHF.R.U32.HI R0, RZ, R6, R5 ;  /* 0x00000006ff007219 */ /* 0x000fca0000011605 */
[----:B------:R-:W1:Y:S01]  /*0cf0*/  LDC R14, c[0x0][0x648] ;  /* 0x00019200ff0e7b82 */ /* 0x000e620000000800 */
[-CC-:B--2---:R-:W-:Y:S02]  /*0d00*/  SHF.R.U64 R29, R13, R11.reuse, R0.reuse ;  /* 0x0000000b0d1d7219 */ /* 0x184fe40000001200 */
[----:B------:R-:W-:-:S05]  /*0d10*/  SHF.R.U32.HI R5, RZ, R11, R0 ;  /* 0x0000000bff057219 */ /* 0x000fca0000011600 */
[----:B------:R-:W2:Y:S01]  /*0d20*/  LDC R26, c[0x0][0x638] ;  /* 0x00018e00ff1a7b82 */ /* 0x000ea20000000800 */
[-CC-:B---3--:R-:W-:Y:S02]  /*0d30*/  SHF.R.U64 R24, R29, R12.reuse, R5.reuse ;  /* 0x0000000c1d187219 */ /* 0x188fe40000001205 */
[-C--:B------:R-:W-:Y:S02]  /*0d40*/  SHF.L.U32 R0, R9, R12.reuse, RZ ;  /* 0x0000000c09007219 */ /* 0x080fe400000006ff */
[----:B------:R-:W-:Y:S01]  /*0d50*/  SHF.R.U32.HI R5, RZ, R12, R5 ;  /* 0x0000000cff057219 */ /* 0x000fe20000011605 */
[----:B------:R-:W-:Y:S01]  /*0d60*/  IMAD.MOV.U32 R4, RZ, RZ, R24 ;  /* 0x000000ffff047224 */ /* 0x000fe200078e0018 */
[----:B------:R-:W-:Y:S01]  /*0d70*/  LOP3.LUT R10, RZ, R0, RZ, 0x33, !PT ;  /* 0x00000000ff0a7212 */ /* 0x000fe200078e33ff */
[----:B------:R-:W3:Y:S01]  /*0d80*/  LDC R27, c[0x0][0x610] ;  /* 0x00018400ff1b7b82 */ /* 0x000ee20000000800 */
[----:B------:R-:W-:Y:S05]  /*0d90*/  @!P0 BRA `(.L_x_11) ;  /* 0x0000000000288947 */ /* 0x000fea0003800000 */
[----:B------:R-:W4:Y:S02]  /*0da0*/  LDC R9, c[0x0][0x64c] ;  /* 0x00019300ff097b82 */ /* 0x000f240000000800 */
[----:B----4-:R-:W-:-:S05]  /*0db0*/  IADD3 R9, P0, R24, R9, RZ ;  /* 0x0000000918097210 */ /* 0x010fca0007f1e0ff */
        /* <DEDUP_REMOVED lines=8> */
.L_x_11:
[----:B-1----:R-:W-:Y:S01]  /*0e40*/  SHF.R.U64 R4, R4, R14, R5 ;  /* 0x0000000e04047219 */ /* 0x002fe20000001205 */
[----:B0-----:R-:W-:Y:S01]  /*0e50*/  VIADD R6, R15, 0xffffffff ;  /* 0xffffffff0f067836 */ /* 0x001fe20000000000 */
[----:B------:R-:W-:Y:S02]  /*0e60*/  SHF.L.U32 R0, R25, R12, RZ ;  /* 0x0000000c19007219 */ /* 0x000fe400000006ff */
[----:B------:R-:W-:Y:S01]  /*0e70*/  LOP3.LUT R5, R29, R10, RZ, 0xc0, !PT ;  /* 0x0000000a1d057212 */ /* 0x000fe200078ec0ff */
[----:B------:R-:W-:Y:S01]  /*0e80*/  IMAD.MOV R7, RZ, RZ, -R4 ;  /* 0x000000ffff077224 */ /* 0x000fe200078e0a04 */
[----:B------:R-:W-:Y:S02]  /*0e90*/  SEL R3, R3, R28, !P1 ;  /* 0x0000001c03037207 */ /* 0x000fe40004800000 */
[----:B------:R-:W-:Y:S01]  /*0ea0*/  LOP3.LUT R6, R13, R6, RZ, 0xc0, !PT ;  /* 0x000000060d067212 */ /* 0x000fe200078ec0ff */
[----:B------:R-:W-:Y:S02]  /*0eb0*/  IMAD R4, R0, R4, R5 ;  /* 0x0000000400047224 */ /* 0x000fe400078e0205 */
[----:B--2---:R-:W-:-:S02]  /*0ec0*/  IMAD R0, R7, R26, R24 ;  /* 0x0000001a07007224 */ /* 0x004fc400078e0218 */
[----:B---3--:R-:W-:Y:S02]  /*0ed0*/  IMAD R3, R4, R27, R3 ;  /* 0x0000001b04037224 */ /* 0x008fe400078e0203 */
[----:B------:R-:W-:Y:S02]  /*0ee0*/  IMAD R124, R0, R15, R6 ;  /* 0x0000000f007c7224 */ /* 0x000fe400078e0206 */
[----:B------:R-:W-:-:S03]  /*0ef0*/  IMAD.MOV.U32 R4, RZ, RZ, 0x1 ;  /* 0x00000001ff047424 */ /* 0x000fc600078e00ff */
[----:B------:R-:W-:Y:S02]  /*0f00*/  SEL R123, R124, R3, !P1 ;  /* 0x000000037c7b7207 */ /* 0x000fe40004800000 */
[----:B------:R-:W-:Y:S02]  /*0f10*/  PRMT R0, R4, 0x7610, R0 ;  /* 0x0000761004007816 */ /* 0x000fe40000000000 */
[----:B------:R-:W-:-:S07]  /*0f20*/  SEL R124, R3, R124, !P1 ;  /* 0x0000007c037c7207 */ /* 0x000fce0004800000 */
.L_x_9:
[----:B------:R-:W-:-:S08]  /*0f30*/  NOP ;  /* 0x0000000000007918 */ /* 0x000fd00000000000 */
[----:B------:R-:W0:Y:S02]  /*0f40*/  USETMAXREG.TRY_ALLOC.CTAPOOL UP0, 0xe8 ;  /* 0x000000e8000079c8 */ /* 0x000e240008000600 */
[----:B0-----:R-:W-:-:S13]  /*0f50*/  PLOP3.LUT P0, PT, PT, PT, UP0, 0x80, 0x0 ;  /* 0x000000000000781c */ /* 0x001fda0003f0f008 */
[----:B------:R-:W-:Y:S05]  /*0f60*/  @!P0 BRA `(.L_x_9) ;  /* 0xfffffffc00f08947 */ /* 0x000fea000383ffff */
[----:B------:R-:W-:Y:S01]  /*0f70*/  ULDC.64 UR4, c[0x0][0x598] ;  /* 0x0001660000047ab9 */ /* 0x000fe20000000a00 */
[----:B------:R-:W-:Y:S01]  /*0f80*/  ULDC.64 UR36, c[0x0][0x208] ;  /* 0x0000820000247ab9 */ /* 0x000fe20000000a00 */
[----:B------:R-:W-:-:S04]  /*0f90*/  ISETP.NE.U32.AND P0, PT, RZ, UR4, PT ;  /* 0x00000004ff007c0c */ /* 0x000fc8000bf05070 */
[----:B------:R-:W-:-:S13]  /*0fa0*/  ISETP.NE.AND.EX P0, PT, RZ, UR5, PT, P0 ;  /* 0x00000005ff007c0c */ /* 0x000fda000bf05300 */
[----:B------:R-:W-:Y:S05]  /*0fb0*/  @!P0 BRA `(.L_x_12) ;  /* 0x00000000001c8947 */ /* 0x000fea0003800000 */
[----:B------:R-:W0:Y:S02]  /*0fc0*/  LDC.64 R4, c[0x0][0x598] ;  /* 0x00016600ff047b82 */ /* 0x000e240000000a00 */
[----:B0-----:R-:W2:Y:S02]  /*0fd0*/  LDG.E.64 R4, desc[UR36][R4.64] ;  /* 0x0000002404047981 */ /* 0x001ea4000c1e1b00 */
[----:B--2---:R-:W-:-:S04]  /*0fe0*/  ISETP.NE.U32.AND P0, PT, R4, RZ, PT ;  /* 0x000000ff0400720c */ /* 0x004fc80003f05070 */
[----:B------:R-:W-:-:S13]  /*0ff0*/  ISETP.NE.AND.EX P0, PT, R5, RZ, PT, P0 ;  /* 0x000000ff0500720c */ /* 0x000fda0003f05300 */
[----:B------:R-:W-:Y:S05]  /*1000*/  @!P0 BRA `(.L_x_12) ;  /* 0x0000000000088947 */ /* 0x000fea0003800000 */
[----:B------:R0:W5:Y:S01]  /*1010*/  LD.E R120, desc[UR36][R4.64] ;  /* 0x0000002404787980 */ /* 0x000162000c101900 */
[----:B------:R-:W-:Y:S05]  /*1020*/  BRA `(.L_x_13) ;  /* 0x0000000000247947 */ /* 0x000fea0003800000 */
.L_x_12:
[----:B------:R-:W-:Y:S02]  /*1030*/  ULDC.64 UR4, c[0x0][0x588] ;  /* 0x0001620000047ab9 */ /* 0x000fe40000000a00 */
[----:B------:R-:W-:-:S04]  /*1040*/  ISETP.NE.U32.AND P0, PT, RZ, UR4, PT ;  /* 0x00000004ff007c0c */ /* 0x000fc8000bf05070 */
[----:B------:R-:W-:-:S13]  /*1050*/  ISETP.NE.AND.EX P0, PT, RZ, UR5, PT, P0 ;  /* 0x00000005ff007c0c */ /* 0x000fda000bf05300 */
[----:B------:R-:W-:Y:S05]  /*1060*/  @!P0 BRA `(.L_x_14) ;  /* 0x00000000000c8947 */ /* 0x000fea0003800000 */
[----:B------:R-:W0:Y:S02]  /*1070*/  LDC.64 R4, c[0x0][0x588] ;  /* 0x00016200ff047b82 */ /* 0x000e240000000a00 */
[----:B0-----:R1:W5:Y:S01]  /*1080*/  LDG.E R120, desc[UR36][R4.64] ;  /* 0x0000002404787981 */ /* 0x001362000c1e1900 */
[----:B------:R-:W-:Y:S05]  /*1090*/  BRA `(.L_x_13) ;  /* 0x0000000000087947 */ /* 0x000fea0003800000 */
.L_x_14:
[----:B------:R-:W-:Y:S02]  /*10a0*/  ULDC UR4, c[0x0][0x580] ;  /* 0x0001600000047ab9 */ /* 0x000fe40000000800 */
[----:B------:R-:W-:-:S07]  /*10b0*/  IMAD.U32 R120, RZ, RZ, UR4 ;  /* 0x00000004ff787e24 */ /* 0x000fce000f8e00ff */
.L_x_13:
[----:B------:R-:W-:Y:S02]  /*10c0*/  ULDC.64 UR4, c[0x0][0x5a0] ;  /* 0x0001680000047ab9 */ /* 0x000fe40000000a00 */
[----:B------:R-:W-:-:S04]  /*10d0*/  ISETP.NE.U32.AND P0, PT, RZ, UR4, PT ;  /* 0x00000004ff007c0c */ /* 0x000fc8000bf05070 */
[----:B------:R-:W-:-:S13]  /*10e0*/  ISETP.NE.AND.EX P0, PT, RZ, UR5, PT, P0 ;  /* 0x00000005ff007c0c */ /* 0x000fda000bf05300 */
[----:B------:R-:W-:Y:S05]  /*10f0*/  @!P0 BRA `(.L_x_15) ;  /* 0x00000000001c8947 */ /* 0x000fea0003800000 */
[----:B01----:R-:W0:Y:S02]  /*1100*/  LDC.64 R4, c[0x0][0x5a0] ;  /* 0x00016800ff047b82 */ /* 0x003e240000000a00 */
[----:B0-----:R-:W2:Y:S02]  /*1110*/  LDG.E.64 R4, desc[UR36][R4.64] ;  /* 0x0000002404047981 */ /* 0x001ea4000c1e1b00 */
[----:B--2---:R-:W-:-:S04]  /*1120*/  ISETP.NE.U32.AND P0, PT, R4, RZ, PT ;  /* 0x000000ff0400720c */ /* 0x004fc80003f05070 */
[----:B------:R-:W-:-:S13]  /*1130*/  ISETP.NE.AND.EX P0, PT, R5, RZ, PT, P0 ;  /* 0x000000ff0500720c */ /* 0x000fda0003f05300 */
[----:B------:R-:W-:Y:S05]  /*1140*/  @!P0 BRA `(.L_x_15) ;  /* 0x0000000000088947 */ /* 0x000fea0003800000 */
[----:B------:R0:W5:Y:S01]  /*1150*/  LD.E R122, desc[UR36][R4.64] ;  /* 0x00000024047a7980 */ /* 0x000162000c101900 */
[----:B------:R-:W-:Y:S05]  /*1160*/  BRA `(.L_x_16) ;  /* 0x0000000000247947 */ /* 0x000fea0003800000 */
.L_x_15:
[----:B------:R-:W-:Y:S02]  /*1170*/  ULDC.64 UR4, c[0x0][0x590] ;  /* 0x0001640000047ab9 */ /* 0x000fe40000000a00 */
[----:B------:R-:W-:-:S04]  /*1180*/  ISETP.NE.U32.AND P0, PT, RZ, UR4, PT ;  /* 0x00000004ff007c0c */ /* 0x000fc8000bf05070 */
[----:B------:R-:W-:-:S13]  /*1190*/  ISETP.NE.AND.EX P0, PT, RZ, UR5, PT, P0 ;  /* 0x00000005ff007c0c */ /* 0x000fda000bf05300 */
[----:B------:R-:W-:Y:S05]  /*11a0*/  @!P0 BRA `(.L_x_17) ;  /* 0x00000000000c8947 */ /* 0x000fea0003800000 */
[----:B01----:R-:W0:Y:S02]  /*11b0*/  LDC.64 R4, c[0x0][0x590] ;  /* 0x00016400ff047b82 */ /* 0x003e240000000a00 */
[----:B0-----:R1:W5:Y:S01]  /*11c0*/  LDG.E R122, desc[UR36][R4.64] ;  /* 0x00000024047a7981 */ /* 0x001362000c1e1900 */
[----:B------:R-:W-:Y:S05]  /*11d0*/  BRA `(.L_x_16) ;  /* 0x0000000000087947 */ /* 0x000fea0003800000 */
.L_x_17:
[----:B------:R-:W-:Y:S02]  /*11e0*/  ULDC UR4, c[0x0][0x584] ;  /* 0x0001610000047ab9 */ /* 0x000fe40000000800 */
[----:B------:R-:W-:-:S07]  /*11f0*/  IMAD.U32 R122, RZ, RZ, UR4 ;  /* 0x00000004ff7a7e24 */ /* 0x000fce000f8e00ff */
.L_x_16:
[----:B------:R-:W-:-:S13]  /*1200*/  LOP3.LUT P0, RZ, R0, 0xff, RZ, 0xc0, !PT ;  /* 0x000000ff00ff7812 */ /* 0x000fda000780c0ff */
[----:B------:R-:W-:Y:S05]  /*1210*/  @!P0 EXIT ;  /* 0x000000000000894d */ /* 0x000fea0003800000 */
[----:B------:R-:W-:Y:S01]  /*1220*/  ULDC UR4, c[0x0][0x28c] ;  /* 0x0000a30000047ab9 */ /* 0x000fe20000000800 */
[----:B------:R-:W-:Y:S01]  /*1230*/  LOP3.LUT R128, R19, 0x1, RZ, 0xfc, !PT ;  /* 0x0000000113807812 */ /* 0x000fe200078efcff */
[----:B------:R-:W-:Y:S01]  /*1240*/  UIADD3 UR4, UR4, 0x1f, URZ ;  /* 0x0000001f04047890 */ /* 0x000fe2000fffe03f */
[----:B------:R-:W-:Y:S01]  /*1250*/  UMOV UR38, URZ ;  /* 0x0000003f00267c82 */ /* 0x000fe20008000000 */
[----:B------:R-:W-:Y:S02]  /*1260*/  UMOV UR39, URZ ;  /* 0x0000003f00277c82 */ /* 0x000fe40008000000 */
[----:B------:R-:W-:-:S04]  /*1270*/  USHF.R.S32.HI UR5, URZ, 0x1f, UR4 ;  /* 0x0000001f3f057899 */ /* 0x000fc80008011404 */
[----:B------:R-:W-:-:S04]  /*1280*/  ULEA.HI UR5, UR5, UR4, URZ, 0x5 ;  /* 0x0000000405057291 */ /* 0x000fc8000f8f283f */
[----:B------:R-:W-:-:S12]  /*1290*/  USHF.R.S32.HI UR40, URZ, 0x5, UR5 ;  /* 0x000000053f287899 */ /* 0x000fd80008011405 */
.L_x_195:
[----:B------:R-:W-:Y:S01]  /*12a0*/  LOP3.LUT R0, R18, 0x80, RZ, 0xc0, !PT ;  /* 0x0000008012007812 */ /* 0x000fe200078ec0ff */
[----:B--2---:R-:W2:Y:S01]  /*12b0*/  S2UR UR6, SR_CgaCtaId ;  /* 0x00000000000679c3 */ /* 0x004ea20000008800 */
[----:B------:R-:W-:Y:S02]  /*12c0*/  UMOV UR41, 0x400 ;  /* 0x0000040000297882 */ /* 0x000fe40000000000 */
[----:B------:R-:W-:-:S06]  /*12d0*/  SHF.R.U32.HI R0, RZ, 0x7, R0 ;  /* 0x00000007ff007819 */ /* 0x000fcc0000011600 */
[----:B---3--:R-:W3:Y:S01]  /*12e0*/  SHFL.IDX PT, R0, R0, RZ, 0x1f ;  /* 0x00001fff00007589 */ /* 0x008ee200000e0000 */
[----:B--2---:R-:W-:Y:S01]  /*12f0*/  ULEA UR41, UR6, UR41, 0x18 ;  /* 0x0000002906297291 */ /* 0x004fe2000f8ec03f */
[----:B---3--:R-:W-:-:S13]  /*1300*/  R2UR UR4, R0 ;  /* 0x00000000000472ca */ /* 0x008fda00000e0000 */
[----:B------:R-:W-:-:S04]  /*1310*/  ULEA.HI UR5, UR4, UR4, URZ, 0x1 ;  /* 0x0000000404057291 */ /* 0x000fc8000f8f083f */
[----:B------:R-:W-:-:S04]  /*1320*/  ULOP3.LUT UR5, UR5, 0xffffe, URZ, 0xc0, !UPT ;  /* 0x000ffffe05057892 */ /* 0x000fc8000f8ec03f */
[----:B------:R-:W-:-:S03]  /*1330*/  UIADD3 UR5, UR4, -UR5, URZ ;  /* 0x8000000504057290 */ /* 0x000fc6000fffe03f */
[----:B------:R-:W-:Y:S01]  /*1340*/  ULDC UR4, c[0x0][0x28c] ;  /* 0x0000a30000047ab9 */ /* 0x000fe20000000800 */
[----:B------:R-:W-:Y:S01]  /*1350*/  ULEA UR5, UR5, UR41, 0xc ;  /* 0x0000002905057291 */ /* 0x000fe2000f8e603f */
[----:B------:R-:W-:-:S03]  /*1360*/  ISETP.LT.AND P0, PT, RZ, UR4, PT ;  /* 0x00000004ff007c0c */ /* 0x000fc6000bf01270 */
[----:B------:R-:W-:-:S04]  /*1370*/  UIADD3 UR5, UR5, 0x180, URZ ;  /* 0x0000018005057890 */ /* 0x000fc8000fffe03f */
[----:B------:R-:W-:-:S04]  /*1380*/  USHF.R.U32.HI UR5, URZ, 0x4, UR5 ;  /* 0x000000043f057899 */ /* 0x000fc80008011605 */
[----:B------:R-:W-:Y:S02]  /*1390*/  ULOP3.LUT UR42, UR5, 0x3fff, URZ, 0xc0, !UPT ;  /* 0x00003fff052a7892 */ /* 0x000fe4000f8ec03f */
[----:B-1--45:R-:W-:Y:S10]  /*13a0*/  @P0 BRA `(.L_x_18) ;  /* 0x0000000000400947 */ /* 0x032ff40003800000 */
[----:B------:R-:W-:Y:S01]  /*13b0*/  MOV R0, 0x0 ;  /* 0x0000000000007802 */ /* 0x000fe20000000f00 */
[----:B------:R-:W-:Y:S01]  /*13c0*/  ULDC.64 UR4, c[0x4][0x68] ;  /* 0x01001a0000047ab9 */ /* 0x000fe20000000a00 */
[----:B------:R-:W-:Y:S01]  /*13d0*/  ULDC.64 UR6, c[0x4][0x8] ;  /* 0x0100020000067ab9 */ /* 0x000fe20000000a00 */
[----:B01----:R-:W-:Y:S01]  /*13e0*/  IMAD.U32 R4, RZ, RZ, UR4 ;  /* 0x00000004ff047e24 */ /* 0x003fe2000f8e00ff */
[----:B------:R0:W1:Y:S01]  /*13f0*/  LDC.64 R14, c[0x4][R0] ;  /* 0x01000000000e7b82 */ /* 0x0000620000000a00 */
[----:B------:R-:W-:Y:S01]  /*1400*/  IMAD.U32 R5, RZ, RZ, UR5 ;  /* 0x00000005ff057e24 */ /* 0x000fe2000f8e00ff */
[----:B------:R-:W-:Y:S01]  /*1410*/  ULDC.64 UR4, c[0x4][0x70] ;  /* 0x01001c0000047ab9 */ /* 0x000fe20000000a00 */
[----:B------:R-:W-:Y:S02]  /*1420*/  IMAD.U32 R10, RZ, RZ, UR6 ;  /* 0x00000006ff0a7e24 */ /* 0x000fe4000f8e00ff */
[----:B------:R-:W-:Y:S02]  /*1430*/  IMAD.U32 R6, RZ, RZ, UR4 ;  /* 0x00000004ff067e24 */ /* 0x000fe4000f8e00ff */
[----:B------:R-:W-:-:S02]  /*1440*/  IMAD.U32 R7, RZ, RZ, UR5 ;  /* 0x00000005ff077e24 */ /* 0x000fc4000f8e00ff */
[----:B------:R-:W-:Y:S02]  /*1450*/  IMAD.U32 R11, RZ, RZ, UR7 ;  /* 0x00000007ff0b7e24 */ /* 0x000fe4000f8e00ff */
[----:B------:R-:W-:Y:S02]  /*1460*/  IMAD.MOV.U32 R8, RZ, RZ, 0x1e1 ;  /* 0x000001e1ff087424 */ /* 0x000fe400078e00ff */
[----:B------:R-:W-:Y:S02]  /*1470*/  IMAD.MOV.U32 R12, RZ, RZ, 0x1 ;  /* 0x00000001ff0c7424 */ /* 0x000fe400078e00ff */
[----:B0-----:R-:W-:-:S07]  /*1480*/  IMAD.MOV.U32 R13, RZ, RZ, RZ ;  /* 0x000000ffff0d7224 */ /* 0x001fce00078e00ff */
[----:B------:R-:W-:-:S07]  /*1490*/  LEPC R20, `(.L_x_18) ;  /* 0x000000001014794e */ /* 0x000fce0000000000 */
[----:B-1---5:R-:W-:Y:S05]  /*14a0*/  CALL.ABS.NOINC R14 ;  /* 0x000000000e007343 */ /* 0x022fea0003c00000 */
.L_x_18:
[----:B------:R-:W-:-:S13]  /*14b0*/  ISETP.NE.AND P0, PT, R128, 0x3, PT ;  /* 0x000000038000780c */ /* 0x000fda0003f05270 */
[----:B------:R-:W-:Y:S05]  /*14c0*/  @!P0 BRA `(.L_x_19) ;  /* 0x0000000000048947 */ /* 0x000fea0003800000 */
[----:B------:R-:W-:Y:S01]  /*14d0*/  BPT.TRAP 0x1 ;  /* 0x000000040000795c */ /* 0x000fe20000300000 */
.L_x_19:
[----:B------:R-:W-:Y:S02]  /*14e0*/  IMAD.U32 R3, RZ, RZ, UR39 ;  /* 0x00000027ff037e24 */ /* 0x000fe4000f8e00ff */
[----:B------:R-:W-:-:S03]  /*14f0*/  IMAD.U32 R0, RZ, RZ, UR38 ;  /* 0x00000026ff007e24 */ /* 0x000fc6000f8e00ff */
[----:B------:R-:W-:Y:S02]  /*1500*/  LEA R3, R3, UR41, 0x3 ;  /* 0x0000002903037c11 */ /* 0x000fe4000f8e18ff */
[----:B------:R-:W-:-:S04]  /*1510*/  SHF.L.U32 R0, R0, 0x1f, RZ ;  /* 0x0000001f00007819 */ /* 0x000fc800000006ff */
[----:B------:R2:W3:Y:S01]  /*1520*/  SYNCS.PHASECHK.TRANS64.TRYWAIT P1, [R3+URZ], R0 ;  /* 0x00000000030075a7 */ /* 0x0004e2000802017f */
[----:B------:R-:W-:Y:S05]  /*1530*/  @!P0 BRA `(.L_x_20) ;  /* 0x0000000000048947 */ /* 0x000fea0003800000 */
[----:B------:R-:W-:Y:S01]  /*1540*/  BPT.TRAP 0x1 ;  /* 0x000000040000795c */ /* 0x000fe20000300000 */
.L_x_20:
[----:B---3--:R-:W-:Y:S05]  /*1550*/  @P1 BRA `(.L_x_21) ;  /* 0x0000000000081947 */ /* 0x008fea0003800000 */
[----:B------:R-:W3:Y:S02]  /*1560*/  SYNCS.PHASECHK.TRANS64.TRYWAIT P1, [R3+URZ], R0 ;  /* 0x00000000030075a7 */ /* 0x000ee4000802017f */
[----:B---3--:R-:W-:Y:S05]  /*1570*/  @!P1 BRA `(.L_x_22) ;  /* 0x0000009c00809947 */ /* 0x008fea0003800000 */
.L_x_21:
[----:B------:R-:W-:-:S04]  /*1580*/  UISETP.LT.AND UP0, UPT, UR40, 0x1, UPT ;  /* 0x000000012800788c */ /* 0x000fc8000bf01270 */
[----:B------:R-:W-:-:S06]  /*1590*/  USEL UR4, UR40, 0x1, UP0 ;  /* 0x0000000128047887 */ /* 0x000fcc0008000000 */
[----:B--23--:R-:W-:Y:S01]  /*15a0*/  IMAD.U32 R0, RZ, RZ, UR4 ;  /* 0x00000004ff007e24 */ /* 0x00cfe2000f8e00ff */
[----:B------:R-:W-:Y:S05]  /*15b0*/  WARPSYNC.ALL ;  /* 0x0000000000007948 */ /* 0x000fea0003800000 */
[----:B------:R-:W-:-:S04]  /*15c0*/  IADD3 R0, -R0, UR40, RZ ;  /* 0x0000002800007c10 */ /* 0x000fc8000fffe1ff */
[----:B------:R-:W-:Y:S01]  /*15d0*/  ISETP.GE.AND P1, PT, R0, 0x1, PT ;  /* 0x000000010000780c */ /* 0x000fe20003f26270 */
[----:B------:R-:W-:Y:S01]  /*15e0*/  UIADD3 UR4, UR41, 0x30180, URZ ;  /* 0x0003018029047890 */ /* 0x000fe2000fffe03f */
[----:B------:R-:W-:Y:S01]  /*15f0*/  WARPGROUP.ARRIVE ;  /* 0x00000000000079c5 */ /* 0x000fe20000000000 */
[----:B------:R-:W-:Y:S01]  /*1600*/  UMOV UR9, 0x80000020 ;  /* 0x8000002000097882 */ /* 0x000fe20000000000 */
[----:B------:R-:W-:Y:S01]  /*1610*/  UMOV UR11, 0x80000020 ;  /* 0x80000020000b7882 */ /* 0x000fe20000000000 */
[----:B------:R-:W-:-:S04]  /*1620*/  USHF.R.U32.HI UR4, URZ, 0x4, UR4 ;  /* 0x000000043f047899 */ /* 0x000fc80008011604 */
[----:B------:R-:W-:Y:S02]  /*1630*/  ULOP3.LUT UR5, UR4, 0x3fff, URZ, 0xc0, !UPT ;  /* 0x00003fff04057892 */ /* 0x000fe4000f8ec03f */
[----:B------:R-:W-:Y:S02]  /*1640*/  ULOP3.LUT UR4, UR42, 0x10000, URZ, 0xfc, !UPT ;  /* 0x000100002a047892 */ /* 0x000fe4000f8efc3f */
[----:B------:R-:W-:Y:S02]  /*1650*/  ULOP3.LUT UR5, UR5, 0x10000, URZ, 0xfc, !UPT ;  /* 0x0001000005057892 */ /* 0x000fe4000f8efc3f */
[----:B------:R-:W-:Y:S02]  /*1660*/  UIMAD UR6, UR39, 0x600, UR4 ;  /* 0x00000600270678a4 */ /* 0x000fe4000f8e0204 */
[----:B------:R-:W-:Y:S02]  /*1670*/  ULEA UR7, UR39, UR5, 0x8 ;  /* 0x0000000527077291 */ /* 0x000fe4000f8e403f */
[----:B------:R-:W-:-:S02]  /*1680*/  UIADD3 UR12, UR6, 0x200, URZ ;  /* 0x00000200060c7890 */ /* 0x000fc4000fffe03f */
[----:B------:R-:W-:Y:S02]  /*1690*/  UIADD3 UR13, UR6, 0x400, URZ ;  /* 0x00000400060d7890 */ /* 0x000fe4000fffe03f */
[----:B------:R-:W-:Y:S01]  /*16a0*/  UMOV UR8, UR6 ;  /* 0x0000000600087c82 */ /* 0x000fe20008000000 */
[----:B------:R-:W-:Y:S02]  /*16b0*/  UMOV UR10, UR7 ;  /* 0x00000007000a7c82 */ /* 0x000fe40008000000 */
[----:B------:R-:W-:Y:S01]  /*16c0*/  HGMMA.64x64x16.F32 R88, gdesc[UR8], RZ, !UPT, gsb0 ;  /* 0x00e00000085879f0 */ /* 0x000fe2000c0008ff */
[----:B------:R-:W-:Y:S01]  /*16d0*/  UMOV UR8, UR12 ;  /* 0x0000000c00087c82 */ /* 0x000fe20008000000 */
[----:B------:R-:W-:Y:S01]  /*16e0*/  UMOV UR9, 0x80000020 ;  /* 0x8000002000097882 */ /* 0x000fe20000000000 */
[----:B------:R-:W-:Y:S02]  /*16f0*/  WARPGROUP.DEPBAR.LE gsb0, 0x0 ;  /* 0x00008000000079c5 */ /* 0x000fe40000010000 */
[----:B------:R-:W-:-:S06]  /*1700*/  WARPGROUP.ARRIVE ;  /* 0x00000000000079c5 */ /* 0x000fcc0000000000 */
[----:B------:R-:W-:Y:S01]  /*1710*/  HGMMA.64x64x16.F32 R56, gdesc[UR8], RZ, !UPT, gsb0 ;  /* 0x00e00000083879f0 */ /* 0x000fe2000c0008ff */
[----:B------:R-:W-:Y:S01]  /*1720*/  UMOV UR8, UR13 ;  /* 0x0000000d00087c82 */ /* 0x000fe20008000000 */
[----:B------:R-:W-:Y:S01]  /*1730*/  UMOV UR9, 0x80000020 ;  /* 0x8000002000097882 */ /* 0x000fe20000000000 */
[----:B------:R-:W-:Y:S02]  /*1740*/  WARPGROUP.DEPBAR.LE gsb0, 0x0 ;  /* 0x00008000000079c5 */ /* 0x000fe40000010000 */
[----:B------:R-:W-:-:S06]  /*1750*/  WARPGROUP.ARRIVE ;  /* 0x00000000000079c5 */ /* 0x000fcc0000000000 */
[----:B------:R-:W-:Y:S01]  /*1760*/  HGMMA.64x64x16.F32 R24, gdesc[UR8], RZ, !UPT, gsb0 ;  /* 0x00e00000081879f0 */ /* 0x000fe2000c0008ff */
[----:B------:R-:W-:Y:S02]  /*1770*/  UIADD3 UR8, UR6, 0x2, URZ ;  /* 0x0000000206087890 */ /* 0x000fe4000fffe03f */
[----:B------:R-:W-:Y:S01]  /*1780*/  UIADD3 UR10, UR7, 0x2, URZ ;  /* 0x00000002070a7890 */ /* 0x000fe2000fffe03f */
[----:B------:R-:W-:Y:S01]  /*1790*/  UMOV UR9, 0x80000020 ;  /* 0x8000002000097882 */ /* 0x000fe20000000000 */
[----:B------:R-:W-:Y:S01]  /*17a0*/  UMOV UR11, 0x80000020 ;  /* 0x80000020000b7882 */ /* 0x000fe20000000000 */
[----:B------:R-:W-:Y:S02]  /*17b0*/  UIADD3 UR7, UR6, 0x202, URZ ;  /* 0x0000020206077890 */ /* 0x000fe4000fffe03f */
[----:B------:R-:W-:Y:S01]  /*17c0*/  UIADD3 UR6, UR6, 0x402, URZ ;  /* 0x0000040206067890 */ /* 0x000fe2000fffe03f */
[----:B------:R-:W-:Y:S02]  /*17d0*/  WARPGROUP.DEPBAR.LE gsb0, 0x0 ;  /* 0x00008000000079c5 */ /* 0x000fe40000010000 */
[----:B------:R-:W-:-:S06]  /*17e0*/  WARPGROUP.ARRIVE ;  /* 0x00000000000079c5 */ /* 0x000fcc0000000000 */
[----:B------:R-:W-:Y:S01]  /*17f0*/  HGMMA.64x64x16.F32 R88, gdesc[UR8], R88, gsb0 ;  /* 0x00e00000085879f0 */ /* 0x000fe20008000858 */
[----:B------:R-:W-:Y:S01]  /*1800*/  UMOV UR8, UR7 ;  /* 0x0000000700087c82 */ /* 0x000fe20008000000 */
[----:B------:R-:W-:Y:S01]  /*1810*/  UMOV UR9, 0x80000020 ;  /* 0x8000002000097882 */ /* 0x000fe20000000000 */
[----:B------:R-:W-:Y:S02]  /*1820*/  WARPGROUP.DEPBAR.LE gsb0, 0x0 ;  /* 0x00008000000079c5 */ /* 0x000fe40000010000 */
[----:B------:R-:W-:-:S06]  /*1830*/  WARPGROUP.ARRIVE ;  /* 0x00000000000079c5 */ /* 0x000fcc0000000000 */
[----:B------:R-:W-:Y:S01]  /*1840*/  HGMMA.64x64x16.F32 R56, gdesc[UR8], R56, gsb0 ;  /* 0x00e00000083879f0 */ /* 0x000fe20008000838 */
[----:B------:R-:W-:Y:S01]  /*1850*/  UMOV UR8, UR6 ;  /* 0x0000000600087c82 */ /* 0x000fe20008000000 */
[----:B------:R-:W-:Y:S01]  /*1860*/  UMOV UR9, 0x80000020 ;  /* 0x8000002000097882 */ /* 0x000fe20000000000 */
[----:B------:R-:W-:Y:S02]  /*1870*/  WARPGROUP.DEPBAR.LE gsb0, 0x0 ;  /* 0x00008000000079c5 */ /* 0x000fe40000010000 */
[----:B------:R-:W-:-:S06]  /*1880*/  WARPGROUP.ARRIVE ;  /* 0x00000000000079c5 */ /* 0x000fcc0000000000 */
[----:B------:R-:W-:Y:S03]  /*1890*/  HGMMA.64x64x16.F32 R24, gdesc[UR8], R24, gsb0 ;  /* 0x00e00000081879f0 */ /* 0x000fe60008000818 */
[----:B------:R-:W-:Y:S02]  /*18a0*/  WARPGROUP.DEPBAR.LE gsb0, 0x0 ;  /* 0x00008000000079c5 */ /* 0x000fe40000010000 */
[----:B------:R-:W-:Y:S05]  /*18b0*/  @!P1 BRA `(.L_x_23) ;  /* 0x00000004003c9947 */ /* 0x000fea0003800000 */
[----:B------:R-:W-:Y:S01]  /*18c0*/  UIADD3 UR6, UR39, 0x1, URZ ;  /* 0x0000000127067890 */ /* 0x000fe2000fffe03f */
[----:B------:R-:W-:Y:S02]  /*18d0*/  IMAD.MOV.U32 R3, RZ, RZ, R0 ;  /* 0x000000ffff037224 */ /* 0x000fe400078e0000 */
[----:B01----:R-:W-:Y:S01]  /*18e0*/  IMAD.U32 R4, RZ, RZ, UR39 ;  /* 0x00000027ff047e24 */ /* 0x003fe2000f8e00ff */
[----:B------:R-:W-:-:S04]  /*18f0*/  UISETP.NE.AND UP0, UPT, UR6, 0x8, UPT ;  /* 0x000000080600788c */ /* 0x000fc8000bf05270 */
[----:B------:R-:W-:Y:S02]  /*1900*/  USEL UR7, URZ, 0x1, UP0 ;  /* 0x000000013f077887 */ /* 0x000fe40008000000 */
[----:B------:R-:W-:Y:S02]  /*1910*/  USEL UR6, UR6, URZ, UP0 ;  /* 0x0000003f06067287 */ /* 0x000fe40008000000 */
[----:B------:R-:W-:-:S06]  /*1920*/  ULOP3.LUT UR7, UR38, UR7, URZ, 0x3c, !UPT ;  /* 0x0000000726077292 */ /* 0x000fcc000f8e3c3f */
[----:B------:R-:W-:-:S07]  /*1930*/  IMAD.U32 R7, RZ, RZ, UR7 ;  /* 0x00000007ff077e24 */ /* 0x000fce000f8e00ff */
.L_x_30:
[----:B------:R-:W-:Y:S05]  /*1940*/  @!P0 BRA `(.L_x_24) ;  /* 0x0000000000048947 */ /* 0x000fea0003800000 */
[----:B------:R-:W-:Y:S01]  /*1950*/  BPT.TRAP 0x1 ;  /* 0x000000040000795c */ /* 0x000fe20000300000 */
.L_x_24:
[----:B------:R-:W-:Y:S01]  /*1960*/  ULEA UR7, UR6, UR41, 0x3 ;  /* 0x0000002906077291 */ /* 0x000fe2000f8e183f */
[----:B------:R-:W-:-:S08]  /*1970*/  SHF.L.U32 R5, R7, 0x1f, RZ ;  /* 0x0000001f07057819 */ /* 0x000fd000000006ff */
[----:B------:R0:W1:Y:S01]  /*1980*/  SYNCS.PHASECHK.TRANS64.TRYWAIT P1, [UR7], R5 ;  /* 0x00000005ff0075a7 */ /* 0x0000620008020147 */
[----:B------:R-:W-:Y:S05]  /*1990*/  @!P0 BRA `(.L_x_25) ;  /* 0x0000000000048947 */ /* 0x000fea0003800000 */
[----:B------:R-:W-:Y:S01]  /*19a0*/  BPT.TRAP 0x1 ;  /* 0x000000040000795c */ /* 0x000fe20000300000 */
.L_x_25:
[----:B-1----:R-:W-:Y:S05]  /*19b0*/  @P1 BRA `(.L_x_26) ;  /* 0x0000000000081947 */ /* 0x002fea0003800000 */
[----:B------:R-:W1:Y:S02]  /*19c0*/  SYNCS.PHASECHK.TRANS64.TRYWAIT P1, [UR7], R5 ;  /* 0x00000005ff0075a7 */ /* 0x000e640008020147 */
[----:B-1----:R-:W-:Y:S05]  /*19d0*/  @!P1 BRA `(.L_x_27) ;  /* 0x00000098007c9947 */ /* 0x002fea0003800000 */
.L_x_26:
[----:B------:R-:W-:Y:S01]  /*19e0*/  UIMAD UR7, UR6, 0x600, UR4 ;  /* 0x00000600060778a4 */ /* 0x000fe2000f8e0204 */
[----:B------:R-:W-:Y:S01]  /*19f0*/  WARPGROUP.ARRIVE ;  /* 0x00000000000079c5 */ /* 0x000fe20000000000 */
[----:B------:R-:W-:Y:S01]  /*1a00*/  ULEA UR12, UR6, UR5, 0x8 ;  /* 0x00000005060c7291 */ /* 0x000fe2000f8e403f */
[----:B------:R-:W-:Y:S01]  /*1a10*/  UMOV UR9, 0x80000020 ;  /* 0x8000002000097882 */ /* 0x000fe20000000000 */
[----:B------:R-:W-:Y:S01]  /*1a20*/  UMOV UR11, 0x80000020 ;  /* 0x80000020000b7882 */ /* 0x000fe20000000000 */
[----:B------:R-:W-:Y:S02]  /*1a30*/  UIADD3 UR13, UR7, 0x200, URZ ;  /* 0x00000200070d7890 */ /* 0x000fe4000fffe03f */
[----:B------:R-:W-:Y:S02]  /*1a40*/  UMOV UR8, UR7 ;  /* 0x0000000700087c82 */ /* 0x000fe40008000000 */
[----:B------:R-:W-:Y:S01]  /*1a50*/  UMOV UR10, UR12 ;  /* 0x0000000c000a7c82 */ /* 0x000fe20008000000 */
[----:B------:R-:W-:Y:S01]  /*1a60*/  UIADD3 UR14, UR7, 0x400, URZ ;  /* 0x00000400070e7890 */ /* 0x000fe2000fffe03f */
[----:B------:R-:W-:Y:S01]  /*1a70*/  HGMMA.64x64x16.F32 R88, gdesc[UR8], R88, gsb0 ;  /* 0x00e00000085879f0 */ /* 0x000fe20008000858 */
[----:B------:R-:W-:Y:S01]  /*1a80*/  UMOV UR9, 0x80000020 ;  /* 0x8000002000097882 */ /* 0x000fe20000000000 */
[----:B------:R-:W-:Y:S01]  /*1a90*/  UMOV UR8, UR13 ;  /* 0x0000000d00087c82 */ /* 0x000fe20008000000 */
[----:B------:R-:W-:-:S02]  /*1aa0*/  WARPGROUP.DEPBAR.LE gsb0, 0x0 ;  /* 0x00008000000079c5 */ /* 0x000fc40000010000 */
[----:B------:R-:W-:-:S06]  /*1ab0*/  WARPGROUP.ARRIVE ;  /* 0x00000000000079c5 */ /* 0x000fcc0000000000 */
[----:B------:R-:W-:Y:S01]  /*1ac0*/  HGMMA.64x64x16.F32 R56, gdesc[UR8], R56, gsb0 ;  /* 0x00e00000083879f0 */ /* 0x000fe20008000838 */
[----:B------:R-:W-:Y:S01]  /*1ad0*/  UMOV UR8, UR14 ;  /* 0x0000000e00087c82 */ /* 0x000fe20008000000 */
[----:B------:R-:W-:Y:S01]  /*1ae0*/  UMOV UR9, 0x80000020 ;  /* 0x8000002000097882 */ /* 0x000fe20000000000 */
[----:B------:R-:W-:Y:S02]  /*1af0*/  WARPGROUP.DEPBAR.LE gsb0, 0x0 ;  /* 0x00008000000079c5 */ /* 0x000fe40000010000 */
[----:B------:R-:W-:-:S06]  /*1b00*/  WARPGROUP.ARRIVE ;  /* 0x00000000000079c5 */ /* 0x000fcc0000000000 */
[----:B------:R-:W-:Y:S01]  /*1b10*/  HGMMA.64x64x16.F32 R24, gdesc[UR8], R24, gsb0 ;  /* 0x00e00000081879f0 */ /* 0x000fe20008000818 */
        /* <DEDUP_REMOVED lines=21> */
[----:B------:R-:W-:Y:S01]  /*1c70*/  BPT.TRAP 0x1 ;  /* 0x000000040000795c */ /* 0x000fe20000300000 */
.L_x_28:
[----:B------:R-:W-:-:S13]  /*1c80*/  ISETP.NE.AND P1, PT, R22, RZ, PT ;  /* 0x000000ff1600720c */ /* 0x000fda0003f25270 */
[----:B01----:R-:W-:-:S05]  /*1c90*/  @P1 LEA R5, R4, UR41, 0x3 ;  /* 0x0000002904051c11 */ /* 0x003fca000f8e18ff */
[----:B------:R-:W-:-:S05]  /*1ca0*/  @P1 VIADD R6, R5, 0x40 ;  /* 0x0000004005061836 */ /* 0x000fca0000000000 */
[----:B------:R-:W-:-:S04]  /*1cb0*/  @P1 PRMT R6, R23, 0x654, R6 ;  /* 0x0000065417061816 */ /* 0x000fc80000000006 */
[----:B------:R0:W-:Y:S01]  /*1cc0*/  @P1 SYNCS.ARRIVE.TRANS64.RED.A1T0 RZ, [R6+URZ], RZ ;  /* 0x000000ff06ff19a7 */ /* 0x0001e2000810043f */
[----:B------:R-:W-:-:S13]  /*1cd0*/  ISETP.GT.U32.AND P1, PT, R19, 0x1, PT ;  /* 0x000000011300780c */ /* 0x000fda0003f24070 */
[----:B0-----:R-:W-:Y:S05]  /*1ce0*/  @P1 BRA `(.L_x_29) ;  /* 0x0000000000041947 */ /* 0x001fea0003800000 */
[----:B------:R-:W-:Y:S01]  /*1cf0*/  BPT.TRAP 0x1 ;  /* 0x000000040000795c */ /* 0x000fe20000300000 */
.L_x_29:
[----:B------:R-:W-:Y:S01]  /*1d00*/  UIADD3 UR6, UR6, 0x1, URZ ;  /* 0x0000000106067890 */ /* 0x000fe2000fffe03f */
[C---:B------:R-:W-:Y:S01]  /*1d10*/  ISETP.GT.AND P2, PT, R3.reuse, 0x1, PT ;  /* 0x000000010300780c */ /* 0x040fe20003f44270 */
[----:B------:R-:W-:Y:S02]  /*1d20*/  VIADD R4, R4, 0x1 ;  /* 0x0000000104047836 */ /* 0x000fe40000000000 */
[----:B------:R-:W-:Y:S01]  /*1d30*/  UISETP.NE.AND UP0, UPT, UR6, 0x8, UPT ;  /* 0x000000080600788c */ /* 0x000fe2000bf05270 */
[----:B------:R-:W-:Y:S02]  /*1d40*/  VIADD R3, R3, 0xffffffff ;  /* 0xffffffff03037836 */ /* 0x000fe40000000000 */
[C---:B------:R-:W-:Y:S01]  /*1d50*/  ISETP.NE.AND P1, PT, R4.reuse, 0x8, PT ;  /* 0x000000080400780c */ /* 0x040fe20003f25270 */
[----:B------:R-:W-:Y:S02]  /*1d60*/  USEL UR7, URZ, 0x1, UP0 ;  /* 0x000000013f077887 */ /* 0x000fe40008000000 */
[----:B------:R-:W-:Y:S01]  /*1d70*/  USEL UR6, UR6, URZ, UP0 ;  /* 0x0000003f06067287 */ /* 0x000fe20008000000 */
[----:B------:R-:W-:-:S03]  /*1d80*/  SEL R4, R4, RZ, P1 ;  /* 0x000000ff04047207 */ /* 0x000fc60000800000 */
[----:B------:R-:W-:Y:S01]  /*1d90*/  LOP3.LUT R7, R7, UR7, RZ, 0x3c, !PT ;  /* 0x0000000707077c12 */ /* 0x000fe2000f8e3cff */
[----:B------:R-:W-:Y:S07]  /*1da0*/  @P2 BRA `(.L_x_30) ;  /* 0xfffffff800e42947 */ /* 0x000fee000383ffff */
.L_x_23:
[----:B------:R-:W2:Y:S02]  /*1db0*/  LDC R3, c[0x0][0x28c] ;  /* 0x0000a300ff037b82 */ /* 0x000ea40000000800 */
[----:B--2---:R-:W-:-:S13]  /*1dc0*/  ISETP.GE.AND P1, PT, R3, 0x1, PT ;  /* 0x000000010300780c */ /* 0x004fda0003f26270 */
[----:B------:R-:W-:Y:S05]  /*1dd0*/  @!P1 BRA `(.L_x_31) ;  /* 0x0000000000349947 */ /* 0x000fea0003800000 */
[----:B------:R-:W-:Y:S05]  /*1de0*/  @!P0 BRA `(.L_x_32) ;  /* 0x0000000000048947 */ /* 0x000fea0003800000 */
[----:B------:R-:W-:Y:S01]  /*1df0*/  BPT.TRAP 0x1 ;  /* 0x000000040000795c */ /* 0x000fe20000300000 */
.L_x_32:
[----:B------:R-:W-:Y:S01]  /*1e00*/  ISETP.NE.AND P0, PT, R22, RZ, PT ;  /* 0x000000ff1600720c */ /* 0x000fe20003f05270 */
[----:B------:R-:W-:-:S12]  /*1e10*/  IMAD.U32 R3, RZ, RZ, UR41 ;  /* 0x00000029ff037e24 */ /* 0x000fd8000f8e00ff */
[----:B------:R-:W-:-:S04]  /*1e20*/  @P0 VIADD R0, R0, UR39 ;  /* 0x0000002700000c36 */ /* 0x000fc80008000000 */
[----:B------:R-:W-:-:S05]  /*1e30*/  @P0 IMAD.SHL.U32 R0, R0, 0x8, RZ ;  /* 0x0000000800000824 */ /* 0x000fca00078e00ff */
[----:B------:R-:W-:-:S04]  /*1e40*/  @P0 LOP3.LUT R0, R0, 0x38, RZ, 0xc0, !PT ;  /* 0x0000003800000812 */ /* 0x000fc800078ec0ff */
[----:B------:R-:W-:-:S04]  /*1e50*/  @P0 IADD3 R0, R3, 0x40, R0 ;  /* 0x0000004003000810 */ /* 0x000fc80007ffe000 */
[----:B------:R-:W-:-:S04]  /*1e60*/  @P0 PRMT R0, R23, 0x654, R0 ;  /* 0x0000065417000816 */ /* 0x000fc80000000000 */
[----:B------:R2:W-:Y:S01]  /*1e70*/  @P0 SYNCS.ARRIVE.TRANS64.RED.A1T0 RZ, [R0+URZ], RZ ;  /* 0x000000ff00ff09a7 */ /* 0x0005e2000810043f */
[----:B------:R-:W-:-:S13]  /*1e80*/  ISETP.GT.U32.AND P0, PT, R19, 0x1, PT ;  /* 0x000000011300780c */ /* 0x000fda0003f04070 */
[----:B--2---:R-:W-:Y:S05]  /*1e90*/  @P0 BRA `(.L_x_31) ;  /* 0x0000000000040947 */ /* 0x004fea0003800000 */
[----:B------:R-:W-:Y:S01]  /*1ea0*/  BPT.TRAP 0x1 ;  /* 0x000000040000795c */ /* 0x000fe20000300000 */
.L_x_31:
[----:B------:R-:W2:Y:S01]  /*1eb0*/  LDC R7, c[0x0][0x288] ;  /* 0x0000a200ff077b82 */ /* 0x000ea20000000800 */
[--C-:B------:R-:W-:Y:S01]  /*1ec0*/  SHF.R.U32.HI R0, RZ, 0x2, R18.reuse ;  /* 0x00000002ff007819 */ /* 0x100fe20000011612 */
[----:B------:R-:W-:Y:S01]  /*1ed0*/  UIADD3 UR39, UR40, UR39, URZ ;  /* 0x0000002728277290 */ /* 0x000fe2000fffe03f */
[----:B01----:R-:W-:Y:S01]  /*1ee0*/  SHF.R.U32.HI R5, RZ, 0x7, R18 ;  /* 0x00000007ff057819 */ /* 0x003fe20000011612 */
[----:B------:R-:W-:Y:S01]  /*1ef0*/  IMAD.SHL.U32 R123, R123, 0x40, RZ ;  /* 0x000000407b7b7824 */ /* 0x000fe200078e00ff */
[----:B------:R-:W-:Y:S01]  /*1f00*/  LOP3.LUT R3, R0, 0x7, RZ, 0xc0, !PT ;  /* 0x0000000700037812 */ /* 0x000fe200078ec0ff */
[----:B------:R-:W-:Y:S01]  /*1f10*/  USHF.R.U32.HI UR4, URZ, 0x3, UR39 ;  /* 0x000000033f047899 */ /* 0x000fe20008011627 */
[C---:B------:R-:W-:Y:S01]  /*1f20*/  LOP3.LUT R4, R18.reuse, 0x60, RZ, 0xc0, !PT ;  /* 0x0000006012047812 */ /* 0x040fe200078ec0ff */
[----:B------:R-:W-:Y:S01]  /*1f30*/  IMAD.SHL.U32 R12, R18, 0x2, RZ ;  /* 0x00000002120c7824 */ /* 0x000fe200078e00ff */
[----:B------:R-:W-:Y:S01]  /*1f40*/  LOP3.LUT R0, R5, 0x1, RZ, 0xc0, !PT ;  /* 0x0000000105007812 */ /* 0x000fe200078ec0ff */
[----:B------:R-:W-:Y:S01]  /*1f50*/  ULOP3.LUT UR4, UR4, 0x1, URZ, 0xc0, !UPT ;  /* 0x0000000104047892 */ /* 0x000fe2000f8ec03f */
[----:B------:R-:W-:Y:S01]  /*1f60*/  SHF.R.U32.HI R6, RZ, 0x1, R4 ;  /* 0x00000001ff067819 */ /* 0x000fe20000011604 */
[----:B------:R-:W-:Y:S01]  /*1f70*/  ULDC UR8, c[0x0][0x284] ;  /* 0x0000a10000087ab9 */ /* 0x000fe20000000800 */
[----:B------:R-:W-:Y:S01]  /*1f80*/  UISETP.GT.U32.AND UP1, UPT, UR39, 0x7, UPT ;  /* 0x000000072700788c */ /* 0x000fe2000bf24070 */
[----:B------:R-:W-:Y:S01]  /*1f90*/  IMAD.SHL.U32 R4, R0, 0x40, RZ ;  /* 0x0000004000047824 */ /* 0x000fe200078e00ff */
[----:B------:R-:W-:Y:S01]  /*1fa0*/  IADD3 R5, RZ, -R6, -R3 ;  /* 0x80000006ff057210 */ /* 0x000fe20007ffe803 */
[----:B------:R-:W-:Y:S01]  /*1fb0*/  UISETP.NE.U32.AND UP0, UPT, UR4, 0x1, UPT ;  /* 0x000000010400788c */ /* 0x000fe2000bf05070 */
[----:B------:R-:W-:Y:S01]  /*1fc0*/  SHF.R.S32.HI R11, RZ, 0x1f, R121 ;  /* 0x0000001fff0b7819 */ /* 0x000fe20000011479 */
[----:B------:R-:W-:Y:S01]  /*1fd0*/  ULDC.64 UR6, c[0x0][0x5d0] ;  /* 0x0001740000067ab9 */ /* 0x000fe20000000a00 */
[----:B------:R-:W-:Y:S01]  /*1fe0*/  LOP3.LUT R3, R4, 0x40, R3, 0xe2, !PT ;  /* 0x0000004004037812 */ /* 0x000fe200078ee203 */
[----:B------:R-:W-:Y:S01]  /*1ff0*/  UISETP.LT.U32.AND UP1, UPT, UR40, 0x8, UP1 ;  /* 0x000000082800788c */ /* 0x000fe20008f21070 */
[----:B------:R-:W-:Y:S01]  /*2000*/  LOP3.LUT R4, R18, 0x3, RZ, 0xc0, !PT ;  /* 0x0000000312047812 */ /* 0x000fe200078ec0ff */
[----:B------:R-:W-:Y:S01]  /*2010*/  UISETP.GT.U32.AND UP0, UPT, UR40, 0x7, !UP0 ;  /* 0x000000072800788c */ /* 0x000fe2000c704070 */
[C---:B------:R-:W-:Y:S01]  /*2020*/  LOP3.LUT R12, R123.reuse, 0x6, R12, 0xf8, !PT ;  /* 0x000000067b0c7812 */ /* 0x040fe200078ef80c */
[----:B------:R-:W-:Y:S01]  /*2030*/  IMAD R0, R0, -0x40, R5 ;  /* 0xffffffc000007824 */ /* 0x000fe200078e0205 */
[----:B--2---:R-:W-:Y:S01]  /*2040*/  ISETP.GE.AND P0, PT, R123, R7, PT ;  /* 0x000000077b00720c */ /* 0x004fe20003f06270 */
[----:B------:R-:W-:Y:S01]  /*2050*/  IMAD R10, R4, -0x2, R7 ;  /* 0xfffffffe040a7824 */ /* 0x000fe200078e0207 */
[----:B------:R-:W-:Y:S01]  /*2060*/  SHF.R.S32.HI R13, RZ, 0x1f, R12 ;  /* 0x0000001fff0d7819 */ /* 0x000fe2000001140c */
[C---:B------:R-:W-:Y:S01]  /*2070*/  IMAD R7, R124.reuse, 0x180, RZ ;  /* 0x000001807c077824 */ /* 0x040fe200078e02ff */
[----:B------:R-:W-:Y:S01]  /*2080*/  USEL UR5, URZ, 0x1, !UP1 ;  /* 0x000000013f057887 */ /* 0x000fe2000c800000 */
[----:B------:R-:W-:Y:S01]  /*2090*/  IMAD R4, R11, UR6, RZ ;  /* 0x000000060b047c24 */ /* 0x000fe2000f8e02ff */
[----:B------:R-:W-:Y:S01]  /*20a0*/  USEL UR4, URZ, 0x1, !UP0 ;  /* 0x000000013f047887 */ /* 0x000fe2000c000000 */
[----:B------:R-:W-:Y:S01]  /*20b0*/  IMAD.WIDE R124, R124, 0x180, RZ ;  /* 0x000001807c7c7825 */ /* 0x000fe200078e02ff */
[----:B------:R-:W-:Y:S01]  /*20c0*/  ISETP.GE.OR P0, PT, R7, UR8, P0 ;  /* 0x0000000807007c0c */ /* 0x000fe20008706670 */
[----:B------:R-:W-:-:S02]  /*20d0*/  ULOP3.LUT UR39, UR39, 0x7, URZ, 0xc0, !UPT ;  /* 0x0000000727277892 */ /* 0x000fc4000f8ec03f */
[C---:B------:R-:W-:Y:S01]  /*20e0*/  IMAD R9, R121.reuse, UR7, R4 ;  /* 0x0000000779097c24 */ /* 0x040fe2000f8e0204 */
[----:B------:R-:W-:Y:S01]  /*20f0*/  LOP3.LUT R139, R124, R3, R6, 0xfe, !PT ;  /* 0x000000037c8b7212 */ /* 0x000fe200078efe06 */
[----:B------:R-:W-:Y:S01]  /*2100*/  IMAD.WIDE.U32 R4, R121, UR6, R12 ;  /* 0x0000000679047c25 */ /* 0x000fe2000f8e000c */
[----:B------:R-:W-:Y:S01]  /*2110*/  ULOP3.LUT UR38, UR4, UR38, UR5, 0x96, !UPT ;  /* 0x0000002604267292 */ /* 0x000fe2000f8e9605 */
[----:B------:R-:W-:Y:S02]  /*2120*/  IADD3 R3, -R7, UR8, R0 ;  /* 0x0000000807037c10 */ /* 0x000fe4000fffe100 */
[----:B------:R-:W-:Y:S02]  /*2130*/  IMAD.IADD R5, R5, 0x1, R9 ;  /* 0x0000000105057824 */ /* 0x000fe400078e0209 */
[----:B------:R-:W-:Y:S02]  /*2140*/  IMAD.IADD R10, R10, 0x1, -R123 ;  /* 0x000000010a0a7824 */ /* 0x000fe400078e0a7b */
[----:B------:R-:W-:Y:S01]  /*2150*/  IMAD.MOV.U32 R0, RZ, RZ, -0x1 ;  /* 0xffffffffff007424 */ /* 0x000fe200078e00ff */
[----:B------:R-:W-:Y:S06]  /*2160*/  @P0 BRA `(.L_x_33) ;  /* 0x0000007000d80947 */ /* 0x000fec0003800000 */
[----:B------:R-:W0:Y:S01]  /*2170*/  LDC.64 R20, c[0x0][0x5c8] ;  /* 0x00017200ff147b82 */ /* 0x000e220000000a00 */
[----:B-----5:R-:W-:Y:S01]  /*2180*/  FSETP.NEU.AND P0, PT, R122, RZ, PT ;  /* 0x000000ff7a00720b */ /* 0x020fe20003f0d000 */
[----:B------:R-:W-:Y:S01]  /*2190*/  BSSY B0, `(.L_x_33) ;  /* 0x0000733000007945 */ /* 0x000fe20003800000 */
[----:B------:R-:W-:-:S04]  /*21a0*/  ISETP.GT.AND P1, PT, R3, RZ, PT ;  /* 0x000000ff0300720c */ /* 0x000fc80003f24270 */
[----:B------:R-:W-:Y:S01]  /*21b0*/  ISETP.GT.AND P2, PT, R10, RZ, P1 ;  /* 0x000000ff0a00720c */ /* 0x000fe20000f44270 */
[-C--:B0-----:R-:W-:Y:S02]  /*21c0*/  IMAD R6, R125, R20.reuse, RZ ;  /* 0x000000147d067224 */ /* 0x081fe400078e02ff */
[----:B------:R-:W-:-:S04]  /*21d0*/  IMAD.WIDE.U32 R132, R139, R20, R4 ;  /* 0x000000148b847225 */ /* 0x000fc800078e0004 */
[----:B------:R-:W-:-:S04]  /*21e0*/  IMAD R5, R139, R21, R6 ;  /* 0x000000158b057224 */ /* 0x000fc800078e0206 */
[----:B------:R-:W-:Y:S01]  /*21f0*/  IMAD.IADD R123, R133, 0x1, R5 ;  /* 0x00000001857b7824 */ /* 0x000fe200078e0205 */
[----:B------:R-:W-:Y:S06]  /*2200*/  @!P0 BRA `(.L_x_34) ;  /* 0x0000004c009c8947 */ /* 0x000fec0003800000 */
[----:B------:R-:W0:Y:S01]  /*2210*/  LDC.64 R136, c[0x0][0x5b8] ;  /* 0x00016e00ff887b82 */ /* 0x000e220000000a00 */
[----:B------:R-:W-:-:S07]  /*2220*/  ULDC.64 UR4, c[0x0][0x5c0] ;  /* 0x0001700000047ab9 */ /* 0x000fce0000000a00 */
[----:B------:R-:W1:Y:S08]  /*2230*/  LDC.64 R14, c[0x0][0x5b0] ;  /* 0x00016c00ff0e7b82 */ /* 0x000e700000000a00 */
[----:B------:R-:W2:Y:S01]  /*2240*/  LDC.64 R126, c[0x0][0x5a8] ;  /* 0x00016a00ff7e7b82 */ /* 0x000ea20000000a00 */
[-C--:B0-----:R-:W-:Y:S02]  /*2250*/  IMAD R4, R11, R136.reuse, RZ ;  /* 0x000000880b047224 */ /* 0x081fe400078e02ff */
[----:B------:R-:W-:-:S04]  /*2260*/  IMAD.WIDE.U32 R134, R121, R136, R12 ;  /* 0x0000008879867225 */ /* 0x000fc800078e000c */
[----:B------:R-:W-:Y:S02]  /*2270*/  IMAD R129, R121, R137, R4 ;  /* 0x0000008979817224 */ /* 0x000fe400078e0204 */
[-C--:B-1----:R-:W-:Y:S02]  /*2280*/  IMAD R124, R125, R14.reuse, RZ ;  /* 0x0000000e7d7c7224 */ /* 0x082fe400078e02ff */
[----:B------:R-:W-:Y:S02]  /*2290*/  IMAD.IADD R9, R135, 0x1, R129 ;  /* 0x0000000187097824 */ /* 0x000fe400078e0281 */
[----:B------:R-:W-:Y:S02]  /*22a0*/  IMAD.MOV.U32 R8, RZ, RZ, R134 ;  /* 0x000000ffff087224 */ /* 0x000fe400078e0086 */
[C---:B------:R-:W-:Y:S02]  /*22b0*/  IMAD R133, R139.reuse, R15, R124 ;  /* 0x0000000f8b857224 */ /* 0x040fe400078e027c */
[----:B------:R-:W-:-:S04]  /*22c0*/  IMAD.WIDE.U32 R4, R139, R14, R8 ;  /* 0x0000000e8b047225 */ /* 0x000fc800078e0008 */
[----:B------:R-:W-:Y:S01]  /*22d0*/  IMAD.IADD R5, R5, 0x1, R133 ;  /* 0x0000000105057824 */ /* 0x000fe200078e0285 */
[----:B--2---:R-:W-:-:S04]  /*22e0*/  LEA R6, P0, R4, R126, 0x1 ;  /* 0x0000007e04067211 */ /* 0x004fc800078008ff */
[----:B------:R-:W-:-:S05]  /*22f0*/  LEA.HI.X R7, R4, R127, R5, 0x1, P0 ;  /* 0x0000007f04077211 */ /* 0x000fca00000f0c05 */
[----:B------:R-:W2:Y:S01]  /*2300*/  @P2 LDG.E.LTC128B.U16 R11, desc[UR36][R6.64] ;  /* 0x00000024060b2981 */ /* 0x000ea2000c1e1520 */
[----:B------:R-:W-:Y:S01]  /*2310*/  IMAD.WIDE.U32 R124, R139, R14, R12 ;  /* 0x0000000e8b7c7225 */ /* 0x000fe200078e000c */
[----:B------:R-:W-:Y:S01]  /*2320*/  LEA R4, P0, R132, UR4, 0x1 ;  /* 0x0000000484047c11 */ /* 0x000fe2000f8008ff */
[----:B------:R-:W-:Y:S01]  /*2330*/  BSSY B1, `(.L_x_35) ;  /* 0x0000012000017945 */ /* 0x000fe20003800000 */
[----:B------:R-:W-:Y:S01]  /*2340*/  ISETP.GT.AND P3, PT, R10, 0x1, P1 ;  /* 0x000000010a00780c */ /* 0x000fe20000f64270 */
[----:B------:R-:W-:Y:S02]  /*2350*/  IMAD.IADD R125, R133, 0x1, R125 ;  /* 0x00000001857d7824 */ /* 0x000fe400078e027d */
[----:B------:R-:W-:-:S04]  /*2360*/  IMAD.WIDE.U32 R130, R121, R136, R124 ;  /* 0x0000008879827225 */ /* 0x000fc800078e007c */
[----:B--2---:R-:W-:-:S05]  /*2370*/  HADD2.F32 R5, -RZ, R11.H0_H0 ;  /* 0x2000000bff057230 */ /* 0x004fca0000004100 */
[----:B------:R-:W-:-:S04]  /*2380*/  FMUL R5, R5, R122 ;  /* 0x0000007a05057220 */ /* 0x000fc80000400000 */
[----:B------:R-:W-:Y:S01]  /*2390*/  FFMA R5, R88, R120, R5 ;  /* 0x0000007858057223 */ /* 0x000fe20000000005 */
[----:B------:R-:W-:Y:S01]  /*23a0*/  IMAD.IADD R88, R129, 0x1, R131 ;  /* 0x0000000181587824 */ /* 0x000fe200078e0283 */
[----:B------:R-:W-:-:S03]  /*23b0*/  SHF.L.U64.HI R131, R14, 0x3, R15 ;  /* 0x000000030e837819 */ /* 0x000fc6000001020f */
[----:B------:R-:W-:Y:S02]  /*23c0*/  F2FP.F16.F32.PACK_AB R125, RZ, R5 ;  /* 0x00000005ff7d723e */ /* 0x000fe400000000ff */
[--C-:B------:R-:W-:Y:S02]  /*23d0*/  LEA.HI.X R5, R132, UR5, R123.reuse, 0x1, P0 ;  /* 0x0000000584057c11 */ /* 0x100fe400080f0c7b */
[----:B------:R-:W-:Y:S02]  /*23e0*/  PRMT R123, R125, 0x7610, R123 ;  /* 0x000076107d7b7816 */ /* 0x000fe4000000007b */
[----:B------:R-:W-:-:S03]  /*23f0*/  LEA R124, P0, R130, R126, 0x1 ;  /* 0x0000007e827c7211 */ /* 0x000fc600078008ff */
[----:B------:R0:W-:Y:S01]  /*2400*/  @P2 STG.E.U16 desc[UR36][R4.64], R123 ;  /* 0x0000007b04002986 */ /* 0x0001e2000c101524 */
[----:B------:R-:W-:Y:S01]  /*2410*/  LEA.HI.X R125, R130, R127, R88, 0x1, P0 ;  /* 0x0000007f827d7211 */ /* 0x000fe200000f0c58 */
[----:B------:R-:W-:Y:S01]  /*2420*/  IMAD.SHL.U32 R130, R14, 0x8, RZ ;  /* 0x000000080e827824 */ /* 0x000fe200078e00ff */
[----:B------:R-:W-:Y:S07]  /*2430*/  @!P3 BRA `(.L_x_36) ;  /* 0x000000000004b947 */ /* 0x000fee0003800000 */
[----:B------:R1:W5:Y:S02]  /*2440*/  LDG.E.LTC128B.U16 R11, desc[UR36][R124.64+0x2] ;  /* 0x000002247c0b7981 */ /* 0x000364000c1e1520 */
.L_x_36:
[----:B------:R-:W-:Y:S05]  /*2450*/  BSYNC B1 ;  /* 0x0000000000017941 */ /* 0x000fea0003800000 */
.L_x_35:
[----:B0----5:R-:W-:Y:S01]  /*2460*/  HADD2.F32 R123, -RZ, R11.H0_H0 ;  /* 0x2000000bff7b7230 */ /* 0x021fe20000004100 */
[----:B------:R-:W-:Y:S01]  /*2470*/  ISETP.GT.AND P0, PT, R3, 0x8, PT ;  /* 0x000000080300780c */ /* 0x000fe20003f04270 */
[----:B------:R-:W-:-:S04]  /*2480*/  IMAD.WIDE.U32 R130, R139, R14, R130 ;  /* 0x0000000e8b827225 */ /* 0x000fc800078e0082 */
[----:B------:R-:W-:Y:S01]  /*2490*/  FMUL R8, R123, R122 ;  /* 0x0000007a7b087220 */ /* 0x000fe20000400000 */
[----:B------:R-:W-:Y:S01]  /*24a0*/  IMAD.IADD R133, R133, 0x1, R131 ;  /* 0x0000000185857824 */ /* 0x000fe200078e0283 */
[----:B------:R-:W-:Y:S02]  /*24b0*/  IADD3 R134, P4, R134, R130, RZ ;  /* 0x0000008286867210 */ /* 0x000fe40007f9e0ff */
[----:B------:R-:W-:Y:S01]  /*24c0*/  FFMA R89, R89, R120, R8 ;  /* 0x0000007859597223 */ /* 0x000fe20000000008 */
[----:B------:R-:W-:Y:S02]  /*24d0*/  ISETP.GT.AND P2, PT, R10, RZ, P0 ;  /* 0x000000ff0a00720c */ /* 0x000fe40000744270 */
[----:B------:R-:W-:Y:S01]  /*24e0*/  IMAD.X R9, R133, 0x1, R9, P4 ;  /* 0x0000000185097824 */ /* 0x000fe200020e0609 */
[----:B------:R-:W-:Y:S02]  /*24f0*/  LEA R8, P4, R134, R126, 0x1 ;  /* 0x0000007e86087211 */ /* 0x000fe400078808ff */
[----:B------:R-:W-:-:S02]  /*2500*/  F2FP.F16.F32.PACK_AB R89, RZ, R89 ;  /* 0x00000059ff59723e */ /* 0x000fc400000000ff */
[----:B------:R-:W-:Y:S02]  /*2510*/  PRMT R123, R11, 0x7610, R123 ;  /* 0x000076100b7b7816 */ /* 0x000fe4000000007b */
[----:B------:R-:W-:Y:S02]  /*2520*/  PRMT R88, R89, 0x7610, R88 ;  /* 0x0000761059587816 */ /* 0x000fe40000000058 */
[----:B------:R-:W-:-:S03]  /*2530*/  LEA.HI.X R9, R134, R127, R9, 0x1, P4 ;  /* 0x0000007f86097211 */ /* 0x000fc600020f0c09 */
[----:B------:R0:W-:Y:S04]  /*2540*/  @P3 STG.E.U16 desc[UR36][R4.64+0x2], R88 ;  /* 0x0000025804003986 */ /* 0x0001e8000c101524 */
[----:B------:R-:W2:Y:S01]  /*2550*/  @P2 LDG.E.LTC128B.U16 R123, desc[UR36][R8.64] ;  /* 0x00000024087b2981 */ /* 0x000ea2000c1e1520 */
[----:B------:R-:W-:Y:S01]  /*2560*/  IADD3 R130, P3, R12, R130, RZ ;  /* 0x000000820c827210 */ /* 0x000fe20007f7e0ff */
[----:B------:R-:W-:Y:S01]  /*2570*/  BSSY B1, `(.L_x_37) ;  /* 0x0000011000017945 */ /* 0x000fe20003800000 */
[----:B------:R-:W-:-:S03]  /*2580*/  LEA R12, P4, R20, R4, 0x4 ;  /* 0x00000004140c7211 */ /* 0x000fc600078820ff */
[----:B------:R-:W-:Y:S01]  /*2590*/  IMAD.X R131, R13, 0x1, R133, P3 ;  /* 0x000000010d837824 */ /* 0x000fe200018e0685 */
[----:B------:R-:W-:Y:S02]  /*25a0*/  SHF.L.U64.HI R13, R20, 0x4, R21 ;  /* 0x00000004140d7819 */ /* 0x000fe40000010215 */
[----:B------:R-:W-:Y:S01]  /*25b0*/  ISETP.GT.AND P3, PT, R10, 0x1, P0 ;  /* 0x000000010a00780c */ /* 0x000fe20000764270 */
[----:B------:R-:W-:-:S04]  /*25c0*/  IMAD.WIDE.U32 R130, R121, R136, R130 ;  /* 0x0000008879827225 */ /* 0x000fc800078e0082 */
[----:B------:R-:W-:Y:S01]  /*25d0*/  IMAD.X R13, R13, 0x1, R5, P4 ;  /* 0x000000010d0d7824 */ /* 0x000fe200020e0605 */
[----:B0-----:R-:W-:Y:S01]  /*25e0*/  LEA R88, P5, R130, R126, 0x1 ;  /* 0x0000007e82587211 */ /* 0x001fe200078a08ff */
[----:B------:R-:W-:-:S05]  /*25f0*/  IMAD.IADD R89, R129, 0x1, R131 ;  /* 0x0000000181597824 */ /* 0x000fca00078e0283 */
[----:B------:R-:W-:Y:S01]  /*2600*/  LEA.HI.X R89, R130, R127, R89, 0x1, P5 ;  /* 0x0000007f82597211 */ /* 0x000fe200028f0c59 */
[----:B--2---:R-:W-:-:S05]  /*2610*/  HADD2.F32 R11, -RZ, R123.H0_H0 ;  /* 0x2000007bff0b7230 */ /* 0x004fca0000004100 */
[----:B------:R-:W-:-:S04]  /*2620*/  FMUL R11, R11, R122 ;  /* 0x0000007a0b0b7220 */ /* 0x000fc80000400000 */
[----:B------:R-:W-:-:S05]  /*2630*/  FFMA R11, R90, R120, R11 ;  /* 0x000000785a0b7223 */ /* 0x000fca000000000b */
[----:B------:R-:W-:-:S05]  /*2640*/  F2FP.F16.F32.PACK_AB R11, RZ, R11 ;  /* 0x0000000bff0b723e */ /* 0x000fca00000000ff */
[----:B------:R0:W-:Y:S01]  /*2650*/  @P2 STG.E.U16 desc[UR36][R12.64], R11 ;  /* 0x0000000b0c002986 */ /* 0x0001e2000c101524 */
[----:B------:R-:W-:Y:S05]  /*2660*/  @!P3 BRA `(.L_x_38) ;  /* 0x000000000004b947 */ /* 0x000fea0003800000 */
[----:B------:R2:W5:Y:S02]  /*2670*/  LDG.E.LTC128B.U16 R123, desc[UR36][R88.64+0x2] ;  /* 0x00000224587b7981 */ /* 0x000564000c1e1520 */
.L_x_38:
[----:B------:R-:W-:Y:S05]  /*2680*/  BSYNC B1 ;  /* 0x0000000000017941 */ /* 0x000fea0003800000 */
.L_x_37:
[----:B0----5:R-:W-:Y:S01]  /*2690*/  HADD2.F32 R11, -RZ, R123.H0_H0 ;  /* 0x2000007bff0b7230 */ /* 0x021fe20000004100 */
[----:B------:R-:W-:Y:S01]  /*26a0*/  ISETP.GT.AND P2, PT, R10, 0x8, P1 ;  /* 0x000000080a00780c */ /* 0x000fe20000f44270 */
[----:B------:R-:W-:Y:S03]  /*26b0*/  BSSY B1, `(.L_x_39) ;  /* 0x0000007000017945 */ /* 0x000fe60003800000 */
[----:B------:R-:W-:-:S04]  /*26c0*/  FMUL R90, R11, R122 ;  /* 0x0000007a0b5a7220 */ /* 0x000fc80000400000 */
[----:B------:R-:W-:-:S05]  /*26d0*/  FFMA R90, R91, R120, R90 ;  /* 0x000000785b5a7223 */ /* 0x000fca000000005a */
[----:B------:R-:W-:-:S05]  /*26e0*/  F2FP.F16.F32.PACK_AB R90, RZ, R90 ;  /* 0x0000005aff5a723e */ /* 0x000fca00000000ff */
[----:B------:R0:W-:Y:S01]  /*26f0*/  @P3 STG.E.U16 desc[UR36][R12.64+0x2], R90 ;  /* 0x0000025a0c003986 */ /* 0x0001e2000c101524 */
[----:B------:R-:W-:Y:S05]  /*2700*/  @!P2 BRA `(.L_x_40) ;  /* 0x000000000004a947 */ /* 0x000fea0003800000 */
[----:B------:R3:W5:Y:S02]  /*2710*/  LDG.E.LTC128B.U16 R123, desc[UR36][R124.64+0x10] ;  /* 0x000010247c7b7981 */ /* 0x000764000c1e1520 */
.L_x_40:
[----:B------:R-:W-:Y:S05]  /*2720*/  BSYNC B1 ;  /* 0x0000000000017941 */ /* 0x000fea0003800000 */
.L_x_39:
[----:B-----5:R-:W-:Y:S01]  /*2730*/  HADD2.F32 R11, -RZ, R123.H0_H0 ;  /* 0x2000007bff0b7230 */ /* 0x020fe20000004100 */
        /* <DEDUP_REMOVED lines=8> */
.L_x_42:
[----:B------:R-:W-:Y:S05]  /*27c0*/  BSYNC B1 ;  /* 0x0000000000017941 */ /* 0x000fea0003800000 */
.L_x_41:
[----:B----45:R-:W-:Y:S01]  /*27d0*/  HADD2.F32 R11, -RZ, R123.H0_H0 ;  /* 0x2000007bff0b7230 */ /* 0x030fe20000004100 */
[----:B------:R-:W-:Y:S01]  /*27e0*/  ISETP.GT.AND P2, PT, R10, 0x8, P0 ;  /* 0x000000080a00780c */ /* 0x000fe20000744270 */
[----:B------:R-:W-:Y:S03]  /*27f0*/  BSSY B1, `(.L_x_43) ;  /* 0x0000007000017945 */ /* 0x000fe60003800000 */
[----:B0-----:R-:W-:-:S04]  /*2800*/  FMUL R90, R11, R122 ;  /* 0x0000007a0b5a7220 */ /* 0x001fc80000400000 */
[----:B------:R-:W-:-:S05]  /*2810*/  FFMA R90, R93, R120, R90 ;  /* 0x000000785d5a7223 */ /* 0x000fca000000005a */
[----:B------:R-:W-:-:S05]  /*2820*/  F2FP.F16.F32.PACK_AB R90, RZ, R90 ;  /* 0x0000005aff5a723e */ /* 0x000fca00000000ff */
[----:B------:R0:W-:Y:S01]  /*2830*/  @P3 STG.E.U16 desc[UR36][R4.64+0x12], R90 ;  /* 0x0000125a04003986 */ /* 0x0001e2000c101524 */
[----:B------:R-:W-:Y:S05]  /*2840*/  @!P2 BRA `(.L_x_44) ;  /* 0x000000000004a947 */ /* 0x000fea0003800000 */
[----:B------:R4:W5:Y:S02]  /*2850*/  LDG.E.LTC128B.U16 R123, desc[UR36][R88.64+0x10] ;  /* 0x00001024587b7981 */ /* 0x000964000c1e1520 */
.L_x_44:
[----:B------:R-:W-:Y:S05]  /*2860*/  BSYNC B1 ;  /* 0x0000000000017941 */ /* 0x000fea0003800000 */
.L_x_43:
        /* <DEDUP_REMOVED lines=9> */
.L_x_46:
[----:B------:R-:W-:Y:S05]  /*2900*/  BSYNC B1 ;  /* 0x0000000000017941 */ /* 0x000fea0003800000 */
.L_x_45:
        /* <DEDUP_REMOVED lines=9> */
.L_x_48:
[----:B------:R-:W-:Y:S05]  /*29a0*/  BSYNC B1 ;  /* 0x0000000000017941 */ /* 0x000fea0003800000 */
.L_x_47:
        /* <DEDUP_REMOVED lines=9> */
.L_x_50:
[----:B------:R-:W-:Y:S05]  /*2a40*/  BSYNC B1 ;  /* 0x0000000000017941 */ /* 0x000fea0003800000 */
.L_x_49:
        /* <DEDUP_REMOVED lines=9> */
.L_x_52:
[----:B------:R-:W-:Y:S05]  /*2ae0*/  BSYNC B1 ;  /* 0x0000000000017941 */ /* 0x000fea0003800000 */
.L_x_51:
        /* <DEDUP_REMOVED lines=9> */
.L_x_54:
[----:B------:R-:W-:Y:S05]  /*2b80*/  BSYNC B1 ;  /* 0x0000000000017941 */ /* 0x000fea0003800000 */
.L_x_53:
        /* <DEDUP_REMOVED lines=9> */
.L_x_56:
[----:B------:R-:W-:Y:S05]  /*2c20*/  BSYNC B1 ;  /* 0x0000000000017941 */ /* 0x000fea0003800000 */
.L_x_55:
        /* <DEDUP_REMOVED lines=9> */
.L_x_58:
[----:B------:R-:W-:Y:S05]  /*2cc0*/  BSYNC B1 ;  /* 0x0000000000017941 */ /* 0x000fea0003800000 */
.L_x_57:
        /* <DEDUP_REMOVED lines=9> */
.L_x_60:
[----:B------:R-:W-:Y:S05]  /*2d60*/  BSYNC B1 ;  /* 0x0000000000017941 */ /* 0x000fea0003800000 */
.L_x_59:
        /* <DEDUP_REMOVED lines=9> */
.L_x_62:
[----:B------:R-:W-:Y:S05]  /*2e00*/  BSYNC B1 ;  /* 0x0000000000017941 */ /* 0x000fea0003800000 */
.L_x_61:
        /* <DEDUP_REMOVED lines=9> */
.L_x_64:
[----:B------:R-:W-:Y:S05]  /*2ea0*/  BSYNC B1 ;  /* 0x0000000000017941 */ /* 0x000fea0003800000 */
.L_x_63:
        /* <DEDUP_REMOVED lines=9> */
.L_x_66:
[----:B------:R-:W-:Y:S05]  /*2f40*/  BSYNC B1 ;  /* 0x0000000000017941 */ /* 0x000fea0003800000 */
.L_x_65:
        /* <DEDUP_REMOVED lines=9> */
.L_x_68:
[----:B------:R-:W-:Y:S05]  /*2fe0*/  BSYNC B1 ;  /* 0x0000000000017941 */ /* 0x000fea0003800000 */
.L_x_67:
        /* <DEDUP_REMOVED lines=9> */
.L_x_70:
[----:B------:R-:W-:Y:S05]  /*3080*/  BSYNC B1 ;  /* 0x0000000000017941 */ /* 0x000fea0003800000 */
.L_x_69:
        /* <DEDUP_REMOVED lines=9> */
.L_x_72:
[----:B------:R-:W-:Y:S05]  /*3120*/  BSYNC B1 ;  /* 0x0000000000017941 */ /* 0x000fea0003800000 */
.L_x_71:
        /* <DEDUP_REMOVED lines=9> */
.L_x_74:
[----:B------:R-:W-:Y:S05]  /*31c0*/  BSYNC B1 ;  /* 0x0000000000017941 */ /* 0x000fea0003800000 */
.L_x_73:
        /* <DEDUP_REMOVED lines=9> */
.L_x_76:
[----:B------:R-:W-:Y:S05]  /*3260*/  BSYNC B1 ;  /* 0x0000000000017941 */ /* 0x000fea0003800000 */
.L_x_75:
        /* <DEDUP_REMOVED lines=9> */
.L_x_78:
[----:B------:R-:W-:Y:S05]  /*3300*/  BSYNC B1 ;  /* 0x0000000000017941 */ /* 0x000fea0003800000 */
.L_x_77:
        /* <DEDUP_REMOVED lines=9> */
.L_x_80:
[----:B------:R-:W-:Y:S05]  /*33a0*/  BSYNC B1 ;  /* 0x0000000000017941 */ /* 0x000fea0003800000 */
.L_x_79:
        /* <DEDUP_REMOVED lines=9> */
.L_x_82:
[----:B------:R-:W-:Y:S05]  /*3440*/  BSYNC B1 ;  /* 0x0000000000017941 */ /* 0x000fea0003800000 */
.L_x_81:
        /* <DEDUP_REMOVED lines=9> */
.L_x_84:
[----:B------:R-:W-:Y:S05]  /*34e0*/  BSYNC B1 ;  /* 0x0000000000017941 */ /* 0x000fea0003800000 */
.L_x_83:
        /* <DEDUP_REMOVED lines=9> */
.L_x_86:
[----:B------:R-:W-:Y:S05]  /*3580*/  BSYNC B1 ;  /* 0x0000000000017941 */ /* 0x000fea0003800000 */
.L_x_85:
        /* <DEDUP_REMOVED lines=9> */
.L_x_88:
[----:B------:R-:W-:Y:S05]  /*3620*/  BSYNC B1 ;  /* 0x0000000000017941 */ /* 0x000fea0003800000 */
.L_x_87:
        /* <DEDUP_REMOVED lines=9> */
.L_x_90:
[----:B------:R-:W-:Y:S05]  /*36c0*/  BSYNC B1 ;  /* 0x0000000000017941 */ /* 0x000fea0003800000 */
.L_x_89:
        /* <DEDUP_REMOVED lines=9> */
.L_x_92:
[----:B------:R-:W-:Y:S05]  /*3760*/  BSYNC B1 ;  /* 0x0000000000017941 */ /* 0x000fea0003800000 */
.L_x_91:
        /* <DEDUP_REMOVED lines=9> */
.L_x_94:
[----:B------:R-:W-:Y:S05]  /*3800*/  BSYNC B1 ;  /* 0x0000000000017941 */ /* 0x000fea0003800000 */
.L_x_93:
[----:B0----5:R-:W-:Y:S01]  /*3810*/  HADD2.F32 R11, -RZ, R123.H0_H0 ;  /* 0x2000007bff0b7230 */ /* 0x021fe20000004100 */
[----:B------:R-:W-:Y:S02]  /*3820*/  ISETP.GT.AND P0, PT, R3, 0x80, PT ;  /* 0x000000800300780c */ /* 0x000fe40003f04270 */
[C---:B------:R-:W-:Y:S02]  /*3830*/  SHF.L.U64.HI R91, R14.reuse, 0x8, R15 ;  /* 0x000000080e5b7819 */ /* 0x040fe4000001020f */
[----:B--2-4-:R-:W-:Y:S01]  /*3840*/  FMUL R88, R11, R122 ;  /* 0x0000007a0b587220 */ /* 0x014fe20000400000 */
[----:B------:R-:W-:Y:S01]  /*3850*/  IMAD.SHL.U32 R11, R14, 0x100, RZ ;  /* 0x000001000e0b7824 */ /* 0x000fe200078e00ff */
[----:B------:R-:W-:Y:S02]  /*3860*/  ISETP.GT.AND P3, PT, R10, RZ, P0 ;  /* 0x000000ff0a00720c */ /* 0x000fe40000764270 */
[----:B------:R-:W-:Y:S02]  /*3870*/  FFMA R88, R119, R120, R88 ;  /* 0x0000007877587223 */ /* 0x000fe40000000058 */
[----:B------:R-:W-:-:S03]  /*3880*/  IADD3 R14, P2, R11, R6, RZ ;  /* 0x000000060b0e7210 */ /* 0x000fc60007f5e0ff */
[----:B------:R-:W-:Y:S02]  /*3890*/  F2FP.F16.F32.PACK_AB R88, RZ, R88 ;  /* 0x00000058ff58723e */ /* 0x000fe400000000ff */
[----:B------:R-:W-:Y:S02]  /*38a0*/  IMAD.X R15, R91, 0x1, R7, P2 ;  /* 0x000000015b0f7824 */ /* 0x000fe400010e0607 */
[----:B------:R-:W-:-:S05]  /*38b0*/  PRMT R90, R88, 0x7610, R90 ;  /* 0x00007610585a7816 */ /* 0x000fca000000005a */
[----:B------:R0:W-:Y:S04]  /*38c0*/  @P1 STG.E.U16 desc[UR36][R12.64+0x72], R90 ;  /* 0x0000725a0c001986 */ /* 0x0001e8000c101524 */
[----:B------:R-:W2:Y:S01]  /*38d0*/  @P3 LDG.E.LTC128B.U16 R123, desc[UR36][R14.64] ;  /* 0x000000240e7b3981 */ /* 0x000ea2000c1e1520 */
[----:B------:R-:W-:Y:S01]  /*38e0*/  IMAD.SHL.U32 R93, R20, 0x100, RZ ;  /* 0x00000100145d7824 */ /* 0x000fe200078e00ff */
[----:B------:R-:W-:Y:S02]  /*38f0*/  LOP3.LUT R95, R11, 0x2, RZ, 0xfc, !PT ;  /* 0x000000020b5f7812 */ /* 0x000fe400078efcff */
[----:B------:R-:W-:Y:S02]  /*3900*/  ISETP.GT.AND P2, PT, R10, 0x1, P0 ;  /* 0x000000010a00780c */ /* 0x000fe40000744270 */
[----:B------:R-:W-:-:S02]  /*3910*/  SHF.L.U64.HI R97, R20, 0x8, R21 ;  /* 0x0000000814617819 */ /* 0x000fc40000010215 */
[----:B------:R-:W-:Y:S02]  /*3920*/  IADD3 R20, P1, R93, R4, RZ ;  /* 0x000000045d147210 */ /* 0x000fe40007f3e0ff */
[----:B------:R-:W-:-:S03]  /*3930*/  IADD3 R88, P4, R95, R6, RZ ;  /* 0x000000065f587210 */ /* 0x000fc60007f9e0ff */
[----:B------:R-:W-:Y:S02]  /*3940*/  IMAD.X R21, R97, 0x1, R5, P1 ;  /* 0x0000000161157824 */ /* 0x000fe400008e0605 */
[----:B--2---:R-:W-:-:S05]  /*3950*/  HADD2.F32 R89, -RZ, R123.H0_H0 ;  /* 0x2000007bff597230 */ /* 0x004fca0000004100 */
[----:B------:R-:W-:-:S04]  /*3960*/  FMUL R89, R89, R122 ;  /* 0x0000007a59597220 */ /* 0x000fc80000400000 */
[----:B------:R-:W-:-:S05]  /*3970*/  FFMA R89, R56, R120, R89 ;  /* 0x0000007838597223 */ /* 0x000fca0000000059 */
[----:B------:R-:W-:Y:S01]  /*3980*/  F2FP.F16.F32.PACK_AB R56, RZ, R89 ;  /* 0x00000059ff38723e */ /* 0x000fe200000000ff */
[----:B------:R-:W-:-:S03]  /*3990*/  IMAD.X R89, R91, 0x1, R7, P4 ;  /* 0x000000015b597824 */ /* 0x000fc600020e0607 */
[----:B0-----:R-:W-:-:S05]  /*39a0*/  PRMT R90, R56, 0x7610, R90 ;  /* 0x00007610385a7816 */ /* 0x001fca000000005a */
[----:B------:R0:W-:Y:S04]  /*39b0*/  @P3 STG.E.U16 desc[UR36][R20.64], R90 ;  /* 0x0000005a14003986 */ /* 0x0001e8000c101524 */
[----:B------:R-:W2:Y:S01]  /*39c0*/  @P2 LDG.E.LTC128B.U16 R123, desc[UR36][R88.64] ;  /* 0x00000024587b2981 */ /* 0x000ea2000c1e1520 */
[----:B------:R-:W-:Y:S01]  /*39d0*/  ISETP.GT.AND P1, PT, R3, 0x88, PT ;  /* 0x000000880300780c */ /* 0x000fe20003f24270 */
[----:B------:R-:W-:Y:S03]  /*39e0*/  BSSY B1, `(.L_x_95) ;  /* 0x000000f000017945 */ /* 0x000fe60003800000 */
[----:B------:R-:W-:Y:S01]  /*39f0*/  ISETP.GT.AND P3, PT, R10, RZ, P1 ;  /* 0x000000ff0a00720c */ /* 0x000fe20000f64270 */
[----:B--2---:R-:W-:-:S05]  /*3a00*/  HADD2.F32 R99, -RZ, R123.H0_H0 ;  /* 0x2000007bff637230 */ /* 0x004fca0000004100 */
[----:B------:R-:W-:Y:S01]  /*3a10*/  FMUL R56, R99, R122 ;  /* 0x0000007a63387220 */ /* 0x000fe20000400000 */
[----:B------:R-:W-:-:S03]  /*3a20*/  LOP3.LUT R99, R93, 0x2, RZ, 0xfc, !PT ;  /* 0x000000025d637812 */ /* 0x000fc600078efcff */
[----:B------:R-:W-:Y:S01]  /*3a30*/  FFMA R56, R57, R120, R56 ;  /* 0x0000007839387223 */ /* 0x000fe20000000038 */
[----:B------:R-:W-:-:S04]  /*3a40*/  IADD3 R100, P4, R99, R4, RZ ;  /* 0x0000000463647210 */ /* 0x000fc80007f9e0ff */
[----:B------:R-:W-:Y:S01]  /*3a50*/  F2FP.F16.F32.PACK_AB R57, RZ, R56 ;  /* 0x00000038ff39723e */ /* 0x000fe200000000ff */
[----:B------:R-:W-:Y:S01]  /*3a60*/  IMAD.X R101, R97, 0x1, R5, P4 ;  /* 0x0000000161657824 */ /* 0x000fe200020e0605 */
[----:B------:R-:W-:Y:S02]  /*3a70*/  IADD3 R56, P4, R11, R8, RZ ;  /* 0x000000080b387210 */ /* 0x000fe40007f9e0ff */
[----:B------:R-:W-:-:S03]  /*3a80*/  PRMT R88, R57, 0x7610, R88 ;  /* 0x0000761039587816 */ /* 0x000fc60000000058 */
[----:B------:R-:W-:Y:S02]  /*3a90*/  IMAD.X R57, R91, 0x1, R9, P4 ;  /* 0x000000015b397824 */ /* 0x000fe400020e0609 */
[----:B------:R0:W-:Y:S01]  /*3aa0*/  @P2 STG.E.U16 desc[UR36][R100.64], R88 ;  /* 0x0000005864002986 */ /* 0x0001e2000c101524 */
[----:B------:R-:W-:Y:S05]  /*3ab0*/  @!P3 BRA `(.L_x_96) ;  /* 0x000000000004b947 */ /* 0x000fea0003800000 */
[----:B------:R2:W5:Y:S02]  /*3ac0*/  LDG.E.LTC128B.U16 R123, desc[UR36][R56.64] ;  /* 0x00000024387b7981 */ /* 0x000564000c1e1520 */
.L_x_96:
[----:B------:R-:W-:Y:S05]  /*3ad0*/  BSYNC B1 ;  /* 0x0000000000017941 */ /* 0x000fea0003800000 */
.L_x_95:
[----:B-----5:R-:W-:Y:S01]  /*3ae0*/  HADD2.F32 R89, -RZ, R123.H0_H0 ;  /* 0x2000007bff597230 */ /* 0x020fe20000004100 */
[----:B0-----:R-:W-:Y:S01]  /*3af0*/  IADD3 R88, P4, R93, R12, RZ ;  /* 0x0000000c5d587210 */ /* 0x001fe20007f9e0ff */
[----:B------:R-:W-:Y:S01]  /*3b00*/  BSSY B1, `(.L_x_97) ;  /* 0x000000c000017945 */ /* 0x000fe20003800000 */
[----:B------:R-:W-:Y:S02]  /*3b10*/  ISETP.GT.AND P2, PT, R10, 0x1, P1 ;  /* 0x000000010a00780c */ /* 0x000fe40000f44270 */
[----:B------:R-:W-:Y:S01]  /*3b20*/  FMUL R89, R89, R122 ;  /* 0x0000007a59597220 */ /* 0x000fe20000400000 */
[----:B------:R-:W-:-:S03]  /*3b30*/  PRMT R100, R123, 0x7610, R100 ;  /* 0x000076107b647816 */ /* 0x000fc60000000064 */
[----:B------:R-:W-:-:S05]  /*3b40*/  FFMA R89, R58, R120, R89 ;  /* 0x000000783a597223 */ /* 0x000fca0000000059 */
[----:B------:R-:W-:Y:S01]  /*3b50*/  F2FP.F16.F32.PACK_AB R58, RZ, R89 ;  /* 0x00000059ff3a723e */ /* 0x000fe200000000ff */
[----:B------:R-:W-:-:S05]  /*3b60*/  IMAD.X R89, R97, 0x1, R13, P4 ;  /* 0x0000000161597824 */ /* 0x000fca00020e060d */
[----:B------:R0:W-:Y:S01]  /*3b70*/  @P3 STG.E.U16 desc[UR36][R88.64], R58 ;  /* 0x0000003a58003986 */ /* 0x0001e2000c101524 */
[----:B------:R-:W-:Y:S05]  /*3b80*/  @!P2 BRA `(.L_x_98) ;  /* 0x00000000000ca947 */ /* 0x000fea0003800000 */
[----:B------:R-:W-:-:S05]  /*3b90*/  IADD3 R100, P3, R95, R8, RZ ;  /* 0x000000085f647210 */ /* 0x000fca0007f7e0ff */
[----:B------:R-:W-:-:S05]  /*3ba0*/  IMAD.X R101, R91, 0x1, R9, P3 ;  /* 0x000000015b657824 */ /* 0x000fca00018e0609 */
[----:B------:R4:W5:Y:S03]  /*3bb0*/  LDG.E.LTC128B.U16 R100, desc[UR36][R100.64] ;  /* 0x0000002464647981 */ /* 0x000966000c1e1520 */
.L_x_98:
[----:B------:R-:W-:Y:S05]  /*3bc0*/  BSYNC B1 ;  /* 0x0000000000017941 */ /* 0x000fea0003800000 */
.L_x_97:
[----:B----45:R-:W-:Y:S01]  /*3bd0*/  HADD2.F32 R101, -RZ, R100.H0_H0 ;  /* 0x20000064ff657230 */ /* 0x030fe20000004100 */
[----:B------:R-:W-:Y:S02]  /*3be0*/  ISETP.GT.AND P3, PT, R10, 0x8, P0 ;  /* 0x000000080a00780c */ /* 0x000fe40000764270 */
[----:B------:R-:W-:Y:S02]  /*3bf0*/  IADD3 R104, P4, R99, R12, RZ ;  /* 0x0000000c63687210 */ /* 0x000fe40007f9e0ff */
[----:B0-----:R-:W-:Y:S01]  /*3c00*/  FMUL R58, R101, R122 ;  /* 0x0000007a653a7220 */ /* 0x001fe20000400000 */
[----:B------:R-:W-:Y:S02]  /*3c10*/  LOP3.LUT R101, R11, 0x10, RZ, 0xfc, !PT ;  /* 0x000000100b657812 */ /* 0x000fe400078efcff */
[----:B------:R-:W-:Y:S02]  /*3c20*/  IMAD.X R105, R97, 0x1, R13, P4 ;  /* 0x0000000161697824 */ /* 0x000fe400020e060d */
[----:B------:R-:W-:Y:S01]  /*3c30*/  FFMA R58, R59, R120, R58 ;  /* 0x000000783b3a7223 */ /* 0x000fe2000000003a */
[----:B------:R-:W-:-:S04]  /*3c40*/  IADD3 R106, P5, R101, R6, RZ ;  /* 0x00000006656a7210 */ /* 0x000fc80007fbe0ff */
[----:B------:R-:W-:Y:S01]  /*3c50*/  F2FP.F16.F32.PACK_AB R58, RZ, R58 ;  /* 0x0000003aff3a723e */ /* 0x000fe200000000ff */
[----:B------:R-:W-:-:S04]  /*3c60*/  IMAD.X R107, R91, 0x1, R7, P5 ;  /* 0x000000015b6b7824 */ /* 0x000fc800028e0607 */
[----:B------:R0:W-:Y:S04]  /*3c70*/  @P2 STG.E.U16 desc[UR36][R104.64], R58 ;  /* 0x0000003a68002986 */ /* 0x0001e8000c101524 */
[----:B------:R-:W4:Y:S01]  /*3c80*/  @P3 LDG.E.LTC128B.U16 R100, desc[UR36][R106.64] ;  /* 0x000000246a643981 */ /* 0x000f22000c1e1520 */
[----:B------:R-:W-:Y:S02]  /*3c90*/  LOP3.LUT R103, R93, 0x10, RZ, 0xfc, !PT ;  /* 0x000000105d677812 */ /* 0x000fe400078efcff */
[----:B------:R-:W-:Y:S02]  /*3ca0*/  ISETP.GT.AND P2, PT, R10, 0x9, P0 ;  /* 0x000000090a00780c */ /* 0x000fe40000744270 */
[----:B------:R-:W-:-:S05]  /*3cb0*/  IADD3 R108, P4, R103, R4, RZ ;  /* 0x00000004676c7210 */ /* 0x000fca0007f9e0ff */
[----:B------:R-:W-:Y:S02]  /*3cc0*/  IMAD.X R109, R97, 0x1, R5, P4 ;  /* 0x00000001616d7824 */ /* 0x000fe400020e0605 */
[----:B----4-:R-:W-:-:S05]  /*3cd0*/  HADD2.F32 R59, -RZ, R100.H0_H0 ;  /* 0x20000064ff3b7230 */ /* 0x010fca0000004100 */
[----:B------:R-:W-:-:S04]  /*3ce0*/  FMUL R59, R59, R122 ;  /* 0x0000007a3b3b7220 */ /* 0x000fc80000400000 */
[----:B------:R-:W-:Y:S01]  /*3cf0*/  FFMA R60, R60, R120, R59 ;  /* 0x000000783c3c7223 */ /* 0x000fe2000000003b */
[----:B------:R-:W-:-:S04]  /*3d00*/  LOP3.LUT R59, R11, 0x12, RZ, 0xfc, !PT ;  /* 0x000000120b3b7812 */ /* 0x000fc800078efcff */
[----:B------:R-:W-:Y:S02]  /*3d10*/  IADD3 R110, P5, R59, R6, RZ ;  /* 0x000000063b6e7210 */ /* 0x000fe40007fbe0ff */
[----:B------:R-:W-:-:S03]  /*3d20*/  F2FP.F16.F32.PACK_AB R60, RZ, R60 ;  /* 0x0000003cff3c723e */ /* 0x000fc600000000ff */
[----:B------:R-:W-:Y:S01]  /*3d30*/  IMAD.X R111, R91, 0x1, R7, P5 ;  /* 0x000000015b6f7824 */ /* 0x000fe200028e0607 */
[----:B------:R-:W-:-:S05]  /*3d40*/  PRMT R90, R60, 0x7610, R90 ;  /* 0x000076103c5a7816 */ /* 0x000fca000000005a */
[----:B------:R4:W-:Y:S04]  /*3d50*/  @P3 STG.E.U16 desc[UR36][R108.64], R90 ;  /* 0x0000005a6c003986 */ /* 0x0009e8000c101524 */
[----:B------:R-:W0:Y:S01]  /*3d60*/  @P2 LDG.E.LTC128B.U16 R100, desc[UR36][R110.64] ;  /* 0x000000246e642981 */ /* 0x000e22000c1e1520 */
[----:B------:R-:W-:Y:S01]  /*3d70*/  ISETP.GT.AND P3, PT, R10, 0x8, P1 ;  /* 0x000000080a00780c */ /* 0x000fe20000f64270 */
[----:B------:R-:W-:Y:S01]  /*3d80*/  BSSY B1, `(.L_x_99) ;  /* 0x000000d000017945 */ /* 0x000fe20003800000 */
[----:B0-----:R-:W-:-:S05]  /*3d90*/  HADD2.F32 R105, -RZ, R100.H0_H0 ;  /* 0x20000064ff697230 */ /* 0x001fca0000004100 */
[----:B------:R-:W-:Y:S01]  /*3da0*/  FMUL R58, R105, R122 ;  /* 0x0000007a693a7220 */ /* 0x000fe20000400000 */
[----:B------:R-:W-:-:S03]  /*3db0*/  LOP3.LUT R105, R93, 0x12, RZ, 0xfc, !PT ;  /* 0x000000125d697812 */ /* 0x000fc600078efcff */
[----:B------:R-:W-:Y:S01]  /*3dc0*/  FFMA R58, R61, R120, R58 ;  /* 0x000000783d3a7223 */ /* 0x000fe2000000003a */
[----:B------:R-:W-:-:S04]  /*3dd0*/  IADD3 R60, P4, R105, R4, RZ ;  /* 0x00000004693c7210 */ /* 0x000fc80007f9e0ff */
[----:B------:R-:W-:Y:S01]  /*3de0*/  F2FP.F16.F32.PACK_AB R58, RZ, R58 ;  /* 0x0000003aff3a723e */ /* 0x000fe200000000ff */
[----:B------:R-:W-:-:S05]  /*3df0*/  IMAD.X R61, R97, 0x1, R5, P4 ;  /* 0x00000001613d7824 */ /* 0x000fca00020e0605 */
[----:B------:R4:W-:Y:S01]  /*3e00*/  @P2 STG.E.U16 desc[UR36][R60.64], R58 ;  /* 0x0000003a3c002986 */ /* 0x0009e2000c101524 */
[----:B------:R-:W-:Y:S05]  /*3e10*/  @!P3 BRA `(.L_x_100) ;  /* 0x00000000000cb947 */ /* 0x000fea0003800000 */
[----:B----4-:R-:W-:-:S05]  /*3e20*/  IADD3 R60, P2, R101, R8, RZ ;  /* 0x00000008653c7210 */ /* 0x010fca0007f5e0ff */
[----:B------:R-:W-:-:S05]  /*3e30*/  IMAD.X R61, R91, 0x1, R9, P2 ;  /* 0x000000015b3d7824 */ /* 0x000fca00010e0609 */
[----:B------:R0:W5:Y:S03]  /*3e40*/  LDG.E.LTC128B.U16 R100, desc[UR36][R60.64] ;  /* 0x000000243c647981 */ /* 0x000166000c1e1520 */
.L_x_100:
[----:B------:R-:W-:Y:S05]  /*3e50*/  BSYNC B1 ;  /* 0x0000000000017941 */ /* 0x000fea0003800000 */
.L_x_99:
[----:B0---45:R-:W-:Y:S01]  /*3e60*/  HADD2.F32 R61, -RZ, R100.H0_H0 ;  /* 0x20000064ff3d7230 */ /* 0x031fe20000004100 */
[----:B------:R-:W-:Y:S01]  /*3e70*/  IADD3 R60, P4, R103, R12, RZ ;  /* 0x0000000c673c7210 */ /* 0x000fe20007f9e0ff */
[----:B------:R-:W-:Y:S01]  /*3e80*/  BSSY B1, `(.L_x_101) ;  /* 0x000000b000017945 */ /* 0x000fe20003800000 */
[----:B------:R-:W-:Y:S02]  /*3e90*/  ISETP.GT.AND P2, PT, R10, 0x9, P1 ;  /* 0x000000090a00780c */ /* 0x000fe40000f44270 */
[----:B------:R-:W-:-:S04]  /*3ea0*/  FMUL R61, R61, R122 ;  /* 0x0000007a3d3d7220 */ /* 0x000fc80000400000 */
[----:B------:R-:W-:-:S05]  /*3eb0*/  FFMA R61, R62, R120, R61 ;  /* 0x000000783e3d7223 */ /* 0x000fca000000003d */
[----:B------:R-:W-:Y:S01]  /*3ec0*/  F2FP.F16.F32.PACK_AB R58, RZ, R61 ;  /* 0x0000003dff3a723e */ /* 0x000fe200000000ff */
[----:B------:R-:W-:-:S05]  /*3ed0*/  IMAD.X R61, R97, 0x1, R13, P4 ;  /* 0x00000001613d7824 */ /* 0x000fca00020e060d */
[----:B------:R0:W-:Y:S01]  /*3ee0*/  @P3 STG.E.U16 desc[UR36][R60.64], R58 ;  /* 0x0000003a3c003986 */ /* 0x0001e2000c101524 */
[----:B------:R-:W-:Y:S05]  /*3ef0*/  @!P2 BRA `(.L_x_102) ;  /* 0x00000000000ca947 */ /* 0x000fea0003800000 */
[----:B0-----:R-:W-:-:S05]  /*3f00*/  IADD3 R60, P3, R59, R8, RZ ;  /* 0x000000083b3c7210 */ /* 0x001fca0007f7e0ff */
[----:B------:R-:W-:-:S05]  /*3f10*/  IMAD.X R61, R91, 0x1, R9, P3 ;  /* 0x000000015b3d7824 */ /* 0x000fca00018e0609 */
[----:B------:R4:W5:Y:S03]  /*3f20*/  LDG.E.LTC128B.U16 R100, desc[UR36][R60.64] ;  /* 0x000000243c647981 */ /* 0x000966000c1e1520 */
.L_x_102:
[----:B------:R-:W-:Y:S05]  /*3f30*/  BSYNC B1 ;  /* 0x0000000000017941 */ /* 0x000fea0003800000 */
.L_x_101:
[----:B0---45:R-:W-:Y:S01]  /*3f40*/  HADD2.F32 R61, -RZ, R100.H0_H0 ;  /* 0x20000064ff3d7230 */ /* 0x031fe20000004100 */
[----:B------:R-:W-:Y:S02]  /*3f50*/  ISETP.GT.AND P3, PT, R10, 0x10, P0 ;  /* 0x000000100a00780c */ /* 0x000fe40000764270 */
[----:B------:R-:W-:Y:S02]  /*3f60*/  IADD3 R108, P4, R105, R12, RZ ;  /* 0x0000000c696c7210 */ /* 0x000fe40007f9e0ff */
[----:B------:R-:W-:Y:S01]  /*3f70*/  FMUL R58, R61, R122 ;  /* 0x0000007a3d3a7220 */ /* 0x000fe20000400000 */
        /* <DEDUP_REMOVED lines=8> */
[----:B------:R-:W-:Y:S01]  /*4000*/  ISETP.GT.AND P2, PT, R10, 0x11, P0 ;  /* 0x000000110a00780c */ /* 0x000fe20000744270 */
[----:B----4-:R-:W-:-:S05]  /*4010*/  HADD2.F32 R63, -RZ, R100.H0_H0 ;  /* 0x20000064ff3f7230 */ /* 0x010fca0000004100 */
[----:B------:R-:W-:Y:S01]  /*4020*/  FMUL R107, R63, R122 ;  /* 0x0000007a3f6b7220 */ /* 0x000fe20000400000 */
[----:B------:R-:W-:-:S03]  /*4030*/  LOP3.LUT R63, R93, 0x20, RZ, 0xfc, !PT ;  /* 0x000000205d3f7812 */ /* 0x000fc600078efcff */
[----:B------:R-:W-:Y:S01]  /*4040*/  FFMA R64, R64, R120, R107 ;  /* 0x0000007840407223 */ /* 0x000fe2000000006b */
[----:B------:R-:W-:Y:S02]  /*4050*/  LOP3.LUT R107, R11, 0x22, RZ, 0xfc, !PT ;  /* 0x000000220b6b7812 */ /* 0x000fe400078efcff */
[----:B------:R-:W-:Y:S02]  /*4060*/  IADD3 R112, P4, R63, R4, RZ ;  /* 0x000000043f707210 */ /* 0x000fe40007f9e0ff */
[----:B------:R-:W-:Y:S02]  /*4070*/  IADD3 R114, P5, R107, R6, RZ ;  /* 0x000000066b727210 */ /* 0x000fe40007fbe0ff */
[----:B------:R-:W-:Y:S01]  /*4080*/  F2FP.F16.F32.PACK_AB R64, RZ, R64 ;  /* 0x00000040ff40723e */ /* 0x000fe200000000ff */
[----:B------:R-:W-:Y:S02]  /*4090*/  IMAD.X R113, R97, 0x1, R5, P4 ;  /* 0x0000000161717824 */ /* 0x000fe400020e0605 */
        /* <DEDUP_REMOVED lines=18> */
.L_x_104:
[----:B------:R-:W-:Y:S05]  /*41c0*/  BSYNC B1 ;  /* 0x0000000000017941 */ /* 0x000fea0003800000 */
.L_x_103:
        /* <DEDUP_REMOVED lines=13> */
.L_x_106:
[----:B------:R-:W-:Y:S05]  /*42a0*/  BSYNC B1 ;  /* 0x0000000000017941 */ /* 0x000fea0003800000 */
.L_x_105:
        /* <DEDUP_REMOVED lines=40> */
.L_x_108:
[----:B------:R-:W-:Y:S05]  /*4530*/  BSYNC B1 ;  /* 0x0000000000017941 */ /* 0x000fea0003800000 */
.L_x_107:
        /* <DEDUP_REMOVED lines=13> */
.L_x_110:
[----:B------:R-:W-:Y:S05]  /*4610*/  BSYNC B1 ;  /* 0x0000000000017941 */ /* 0x000fea0003800000 */
.L_x_109:
        /* <DEDUP_REMOVED lines=18> */
[----:B-1-3--:R-:W-:Y:S02]  /*4740*/  IADD3 R124, P4, R71, R4, RZ ;  /* 0x00000004477c7210 */ /* 0x00afe40007f9e0ff */
        /* <DEDUP_REMOVED lines=18> */
[----:B-1----:R-:W-:-:S05]  /*4870*/  IADD3 R72, P2, R69, R8, RZ ;  /* 0x0000000845487210 */ /* 0x002fca0007f5e0ff */
[----:B------:R-:W-:-:S05]  /*4880*/  IMAD.X R73, R91, 0x1, R9, P2 ;  /* 0x000000015b497824 */ /* 0x000fca00010e0609 */
[----:B------:R0:W5:Y:S03]  /*4890*/  LDG.E.LTC128B.U16 R100, desc[UR36][R72.64] ;  /* 0x0000002448647981 */ /* 0x000166000c1e1520 */
.L_x_112:
[----:B------:R-:W-:Y:S05]  /*48a0*/  BSYNC B1 ;  /* 0x0000000000017941 */ /* 0x000fea0003800000 */
.L_x_111:
        /* <DEDUP_REMOVED lines=13> */
.L_x_114:
[----:B------:R-:W-:Y:S05]  /*4980*/  BSYNC B1 ;  /* 0x0000000000017941 */ /* 0x000fea0003800000 */
.L_x_113:
        /* <DEDUP_REMOVED lines=11> */
[----:B------:R-:W3:Y:S01]  /*4a40*/  @P3 LDG.E.LTC128B.U16 R100, desc[UR36][R126.64] ;  /* 0x000000247e643981 */ /* 0x000ee2000c1e1520 */
[----:B------:R-:W-:Y:S01]  /*4a50*/  ISETP.GT.AND P2, PT, R10, 0x29, P0 ;  /* 0x000000290a00780c */ /* 0x000fe20000744270 */
[----:B---3--:R-:W-:-:S05]  /*4a60*/  HADD2.F32 R75, -RZ, R100.H0_H0 ;  /* 0x20000064ff4b7230 */ /* 0x008fca0000004100 */
        /* <DEDUP_REMOVED lines=11> */
[----:B------:R-:W3:Y:S01]  /*4b20*/  @P2 LDG.E.LTC128B.U16 R100, desc[UR36][R132.64] ;  /* 0x0000002484642981 */ /* 0x000ee2000c1e1520 */
[----:B------:R-:W-:Y:S01]  /*4b30*/  ISETP.GT.AND P3, PT, R10, 0x28, P1 ;  /* 0x000000280a00780c */ /* 0x000fe20000f64270 */
[----:B------:R-:W-:Y:S01]  /*4b40*/  BSSY B1, `(.L_x_115) ;  /* 0x000000d000017945 */ /* 0x000fe20003800000 */
[----:B---3--:R-:W-:-:S05]  /*4b50*/  HADD2.F32 R121, -RZ, R100.H0_H0 ;  /* 0x20000064ff797230 */ /* 0x008fca0000004100 */
[----:B0-----:R-:W-:Y:S01]  /*4b60*/  FMUL R58, R121, R122 ;  /* 0x0000007a793a7220 */ /* 0x001fe20000400000 */
        /* <DEDUP_REMOVED lines=10> */
.L_x_116:
[----:B------:R-:W-:Y:S05]  /*4c10*/  BSYNC B1 ;  /* 0x0000000000017941 */ /* 0x000fea0003800000 */
.L_x_115:
        /* <DEDUP_REMOVED lines=13> */
.L_x_118:
[----:B------:R-:W-:Y:S05]  /*4cf0*/  BSYNC B1 ;  /* 0x0000000000017941 */ /* 0x000fea0003800000 */
.L_x_117:
        /* <DEDUP_REMOVED lines=40> */
.L_x_120:
[----:B------:R-:W-:Y:S05]  /*4f80*/  BSYNC B1 ;  /* 0x0000000000017941 */ /* 0x000fea0003800000 */
.L_x_119:
        /* <DEDUP_REMOVED lines=13> */
.L_x_122:
[----:B------:R-:W-:Y:S05]  /*5060*/  BSYNC B1 ;  /* 0x0000000000017941 */ /* 0x000fea0003800000 */
.L_x_121:
        /* <DEDUP_REMOVED lines=12> */
[----:B------:R-:W-:Y:S02]  /*5130*/  LOP3.LUT R127, R93, 0x70, RZ, 0xfc, !PT ;  /* 0x000000705d7f7812 */ /* 0x000fe400078efcff */
[----:B------:R-:W-:Y:S02]  /*5140*/  ISETP.GT.AND P0, PT, R10, 0x39, P0 ;  /* 0x000000390a00780c */ /* 0x000fe40000704270 */
[----:B------:R-:W-:-:S05]  /*5150*/  IADD3 R134, P2, R127, R4, RZ ;  /* 0x000000047f867210 */ /* 0x000fca0007f5e0ff */
[----:B------:R-:W-:Y:S02]  /*5160*/  IMAD.X R135, R97, 0x1, R5, P2 ;  /* 0x0000000161877824 */ /* 0x000fe400010e0605 */
[----:B---3--:R-:W-:-:S05]  /*5170*/  HADD2.F32 R83, -RZ, R100.H0_H0 ;  /* 0x20000064ff537230 */ /* 0x008fca0000004100 */
[----:B------:R-:W-:-:S04]  /*5180*/  FMUL R83, R83, R122 ;  /* 0x0000007a53537220 */ /* 0x000fc80000400000 */
[----:B------:R-:W-:Y:S01]  /*5190*/  FFMA R84, R84, R120, R83 ;  /* 0x0000007854547223 */ /* 0x000fe20000000053 */
[----:B------:R-:W-:-:S04]  /*51a0*/  LOP3.LUT R83, R11, 0x72, RZ, 0xfc, !PT ;  /* 0x000000720b537812 */ /* 0x000fc800078efcff */
[----:B------:R-:W-:Y:S02]  /*51b0*/  IADD3 R136, P4, R83, R6, RZ ;  /* 0x0000000653887210 */ /* 0x000fe40007f9e0ff */
[----:B------:R-:W-:-:S03]  /*51c0*/  F2FP.F16.F32.PACK_AB R84, RZ, R84 ;  /* 0x00000054ff54723e */ /* 0x000fc600000000ff */
[----:B------:R-:W-:Y:S02]  /*51d0*/  IMAD.X R137, R91, 0x1, R7, P4 ;  /* 0x000000015b897824 */ /* 0x000fe400020e0607 */
[----:B------:R0:W-:Y:S04]  /*51e0*/  @P3 STG.E.U16 desc[UR36][R134.64], R84 ;  /* 0x0000005486003986 */ /* 0x0001e8000c101524 */
[----:B------:R-:W3:Y:S01]  /*51f0*/  @P0 LDG.E.LTC128B.U16 R100, desc[UR36][R136.64] ;  /* 0x0000002488640981 */ /* 0x000ee2000c1e1520 */
[----:B------:R-:W-:Y:S01]  /*5200*/  ISETP.GT.AND P2, PT, R10, 0x38, P1 ;  /* 0x000000380a00780c */ /* 0x000fe20000f44270 */
[----:B------:R-:W-:Y:S01]  /*5210*/  BSSY B1, `(.L_x_123) ;  /* 0x000000d000017945 */ /* 0x000fe20003800000 */
[----:B---3--:R-:W-:-:S05]  /*5220*/  HADD2.F32 R7, -RZ, R100.H0_H0 ;  /* 0x20000064ff077230 */ /* 0x008fca0000004100 */
        /* <DEDUP_REMOVED lines=8> */
[----:B0-----:R-:W-:-:S05]  /*52b0*/  IADD3 R4, P0, R81, R8, RZ ;  /* 0x0000000851047210 */ /* 0x001fca0007f1e0ff */
[----:B------:R-:W-:-:S05]  /*52c0*/  IMAD.X R5, R91, 0x1, R9, P0 ;  /* 0x000000015b057824 */ /* 0x000fca00000e0609 */
[----:B------:R1:W5:Y:S03]  /*52d0*/  LDG.E.LTC128B.U16 R100, desc[UR36][R4.64] ;  /* 0x0000002404647981 */ /* 0x000366000c1e1520 */
.L_x_124:
[----:B------:R-:W-:Y:S05]  /*52e0*/  BSYNC B1 ;  /* 0x0000000000017941 */ /* 0x000fea0003800000 */
.L_x_123:
[----:B01---5:R-:W-:Y:S01]  /*52f0*/  HADD2.F32 R5, -RZ, R100.H0_H0 ;  /* 0x20000064ff057230 */ /* 0x023fe20000004100 */
[----:B------:R-:W-:Y:S01]  /*5300*/  IADD3 R4, P0, R127, R12, RZ ;  /* 0x0000000c7f047210 */ /* 0x000fe20007f1e0ff */
[----:B------:R-:W-:Y:S01]  /*5310*/  BSSY B1, `(.L_x_125) ;  /* 0x000000b000017945 */ /* 0x000fe20003800000 */
[----:B------:R-:W-:Y:S02]  /*5320*/  ISETP.GT.AND P1, PT, R10, 0x39, P1 ;  /* 0x000000390a00780c */ /* 0x000fe40000f24270 */
[----:B------:R-:W-:-:S04]  /*5330*/  FMUL R5, R5, R122 ;  /* 0x0000007a05057220 */ /* 0x000fc80000400000 */
[----:B------:R-:W-:-:S05]  /*5340*/  FFMA R5, R86, R120, R5 ;  /* 0x0000007856057223 */ /* 0x000fca0000000005 */
[----:B------:R-:W-:Y:S01]  /*5350*/  F2FP.F16.F32.PACK_AB R6, RZ, R5 ;  /* 0x00000005ff06723e */ /* 0x000fe200000000ff */
[----:B------:R-:W-:Y:S01]  /*5360*/  IMAD.X R5, R97, 0x1, R13, P0 ;  /* 0x0000000161057824 */ /* 0x000fe200000e060d */
[----:B------:R-:W-:-:S04]  /*5370*/  IADD3 R8, P0, R83, R8, RZ ;  /* 0x0000000853087210 */ /* 0x000fc80007f1e0ff */
[----:B------:R0:W-:Y:S01]  /*5380*/  @P2 STG.E.U16 desc[UR36][R4.64], R6 ;  /* 0x0000000604002986 */ /* 0x0001e2000c101524 */
[----:B------:R-:W-:Y:S01]  /*5390*/  IMAD.X R9, R91, 0x1, R9, P0 ;  /* 0x000000015b097824 */ /* 0x000fe200000e0609 */
[----:B------:R-:W-:Y:S07]  /*53a0*/  @!P1 BRA `(.L_x_126) ;  /* 0x0000000000049947 */ /* 0x000fee0003800000 */
[----:B------:R1:W5:Y:S02]  /*53b0*/  LDG.E.LTC128B.U16 R100, desc[UR36][R8.64] ;  /* 0x0000002408647981 */ /* 0x000364000c1e1520 */
.L_x_126:
[----:B------:R-:W-:Y:S05]  /*53c0*/  BSYNC B1 ;  /* 0x0000000000017941 */ /* 0x000fea0003800000 */
.L_x_125:
[----:B0----5:R-:W-:Y:S01]  /*53d0*/  HADD2.F32 R5, -RZ, R100.H0_H0 ;  /* 0x20000064ff057230 */ /* 0x021fe20000004100 */
[----:B------:R-:W-:Y:S01]  /*53e0*/  ISETP.GT.AND P0, PT, R3, 0x100, PT ;  /* 0x000001000300780c */ /* 0x000fe20003f04270 */
[----:B------:R-:W-:Y:S03]  /*53f0*/  BSSY B1, `(.L_x_127) ;  /* 0x000000c000017945 */ /* 0x000fe60003800000 */
[----:B------:R-:W-:Y:S01]  /*5400*/  FMUL R4, R5, R122 ;  /* 0x0000007a05047220 */ /* 0x000fe20000400000 */
[----:B------:R-:W-:-:S03]  /*5410*/  ISETP.GT.AND P2, PT, R10, RZ, P0 ;  /* 0x000000ff0a00720c */ /* 0x000fc60000744270 */
        /* <DEDUP_REMOVED lines=9> */
.L_x_128:
[----:B------:R-:W-:Y:S05]  /*54b0*/  BSYNC B1 ;  /* 0x0000000000017941 */ /* 0x000fea0003800000 */
.L_x_127:
[----:B0--3-5:R-:W-:Y:S01]  /*54c0*/  HADD2.F32 R5, -RZ, R100.H0_H0 ;  /* 0x20000064ff057230 */ /* 0x029fe20000004100 */
        /* <DEDUP_REMOVED lines=12> */
.L_x_130:
[----:B------:R-:W-:Y:S05]  /*5590*/  BSYNC B1 ;  /* 0x0000000000017941 */ /* 0x000fea0003800000 */
.L_x_129:
[----:B0--3-5:R-:W-:Y:S01]  /*55a0*/  HADD2.F32 R5, -RZ, R100.H0_H0 ;  /* 0x20000064ff057230 */ /* 0x029fe20000004100 */
        /* <DEDUP_REMOVED lines=13> */
.L_x_132:
[----:B------:R-:W-:Y:S05]  /*5680*/  BSYNC B1 ;  /* 0x0000000000017941 */ /* 0x000fea0003800000 */
.L_x_131:
[----:B-----5:R-:W-:Y:S01]  /*5690*/  HADD2.F32 R3, -RZ, R100.H0_H0 ;  /* 0x20000064ff037230 */ /* 0x020fe20000004100 */
[----:B0--3--:R-:W-:Y:S01]  /*56a0*/  IADD3 R4, P4, R88, R93, RZ ;  /* 0x0000005d58047210 */ /* 0x009fe20007f9e0ff */
[----:B------:R-:W-:Y:S01]  /*56b0*/  BSSY B1, `(.L_x_133) ;  /* 0x000000b000017945 */ /* 0x000fe20003800000 */
[----:B------:R-:W-:Y:S02]  /*56c0*/  ISETP.GT.AND P3, PT, R10, 0x1, P1 ;  /* 0x000000010a00780c */ /* 0x000fe40000f64270 */
[----:B------:R-:W-:Y:S01]  /*56d0*/  FMUL R3, R3, R122 ;  /* 0x0000007a03037220 */ /* 0x000fe20000400000 */
[----:B------:R-:W-:-:S03]  /*56e0*/  IMAD.X R5, R89, 0x1, R97, P4 ;  /* 0x0000000159057824 */ /* 0x000fc600020e0661 */
[----:B------:R-:W-:-:S05]  /*56f0*/  FFMA R3, R26, R120, R3 ;  /* 0x000000781a037223 */ /* 0x000fca0000000003 */
[----:B------:R-:W-:-:S05]  /*5700*/  F2FP.F16.F32.PACK_AB R3, RZ, R3 ;  /* 0x00000003ff03723e */ /* 0x000fca00000000ff */
[----:B------:R0:W-:Y:S01]  /*5710*/  @P2 STG.E.U16 desc[UR36][R4.64], R3 ;  /* 0x0000000304002986 */ /* 0x0001e2000c101524 */
[----:B------:R-:W-:Y:S05]  /*5720*/  @!P3 BRA `(.L_x_134) ;  /* 0x00000000000cb947 */ /* 0x000fea0003800000 */
[----:B0-----:R-:W-:-:S05]  /*5730*/  IADD3 R4, P2, R56, R95, RZ ;  /* 0x0000005f38047210 */ /* 0x001fca0007f5e0ff */
[----:B------:R-:W-:-:S05]  /*5740*/  IMAD.X R5, R57, 0x1, R91, P2 ;  /* 0x0000000139057824 */ /* 0x000fca00010e065b */
[----:B------:R3:W5:Y:S03]  /*5750*/  LDG.E.LTC128B.U16 R100, desc[UR36][R4.64] ;  /* 0x0000002404647981 */ /* 0x000766000c1e1520 */
.L_x_134:
[----:B------:R-:W-:Y:S05]  /*5760*/  BSYNC B1 ;  /* 0x0000000000017941 */ /* 0x000fea0003800000 */
.L_x_133:
[----:B0----5:R-:W-:Y:S01]  /*5770*/  HADD2.F32 R3, -RZ, R100.H0_H0 ;  /* 0x20000064ff037230 */ /* 0x021fe20000004100 */
[----:B------:R-:W-:Y:S01]  /*5780*/  ISETP.GT.AND P2, PT, R10, 0x8, P0 ;  /* 0x000000080a00780c */ /* 0x000fe20000744270 */
[----:B------:R-:W-:Y:S03]  /*5790*/  BSSY B1, `(.L_x_135) ;  /* 0x000000b000017945 */ /* 0x000fe60003800000 */
[----:B---3--:R-:W-:-:S04]  /*57a0*/  FMUL R4, R3, R122 ;  /* 0x0000007a03047220 */ /* 0x008fc80000400000 */
        /* <DEDUP_REMOVED lines=9> */
.L_x_136:
[----:B------:R-:W-:Y:S05]  /*5840*/  BSYNC B1 ;  /* 0x0000000000017941 */ /* 0x000fea0003800000 */
.L_x_135:
        /* <DEDUP_REMOVED lines=13> */
.L_x_138:
[----:B------:R-:W-:Y:S05]  /*5920*/  BSYNC B1 ;  /* 0x0000000000017941 */ /* 0x000fea0003800000 */
.L_x_137:
        /* <DEDUP_REMOVED lines=13> */
.L_x_140:
[----:B------:R-:W-:Y:S05]  /*5a00*/  BSYNC B1 ;  /* 0x0000000000017941 */ /* 0x000fea0003800000 */
.L_x_139:
        /* <DEDUP_REMOVED lines=13> */
.L_x_142:
[----:B------:R-:W-:Y:S05]  /*5ae0*/  BSYNC B1 ;  /* 0x0000000000017941 */ /* 0x000fea0003800000 */
.L_x_141:
        /* <DEDUP_REMOVED lines=13> */
.L_x_144:
[----:B------:R-:W-:Y:S05]  /*5bc0*/  BSYNC B1 ;  /* 0x0000000000017941 */ /* 0x000fea0003800000 */
.L_x_143:
        /* <DEDUP_REMOVED lines=13> */
.L_x_146:
[----:B------:R-:W-:Y:S05]  /*5ca0*/  BSYNC B1 ;  /* 0x0000000000017941 */ /* 0x000fea0003800000 */
.L_x_145:
        /* <DEDUP_REMOVED lines=13> */
.L_x_148:
[----:B------:R-:W-:Y:S05]  /*5d80*/  BSYNC B1 ;  /* 0x0000000000017941 */ /* 0x000fea0003800000 */
.L_x_147:
        /* <DEDUP_REMOVED lines=13> */
.L_x_150:
[----:B------:R-:W-:Y:S05]  /*5e60*/  BSYNC B1 ;  /* 0x0000000000017941 */ /* 0x000fea0003800000 */
.L_x_149:
        /* <DEDUP_REMOVED lines=13> */
.L_x_152:
[----:B------:R-:W-:Y:S05]  /*5f40*/  BSYNC B1 ;  /* 0x0000000000017941 */ /* 0x000fea0003800000 */
.L_x_151:
        /* <DEDUP_REMOVED lines=13> */
.L_x_154:
[----:B------:R-:W-:Y:S05]  /*6020*/  BSYNC B1 ;  /* 0x0000000000017941 */ /* 0x000fea0003800000 */
.L_x_153:
        /* <DEDUP_REMOVED lines=13> */
.L_x_156:
[----:B------:R-:W-:Y:S05]  /*6100*/  BSYNC B1 ;  /* 0x0000000000017941 */ /* 0x000fea0003800000 */
.L_x_155:
        /* <DEDUP_REMOVED lines=13> */
.L_x_158:
[----:B------:R-:W-:Y:S05]  /*61e0*/  BSYNC B1 ;  /* 0x0000000000017941 */ /* 0x000fea0003800000 */
.L_x_157:
        /* <DEDUP_REMOVED lines=13> */
.L_x_160:
[----:B------:R-:W-:Y:S05]  /*62c0*/  BSYNC B1 ;  /* 0x0000000000017941 */ /* 0x000fea0003800000 */
.L_x_159:
        /* <DEDUP_REMOVED lines=13> */
.L_x_162:
[----:B------:R-:W-:Y:S05]  /*63a0*/  BSYNC B1 ;  /* 0x0000000000017941 */ /* 0x000fea0003800000 */
.L_x_161:
        /* <DEDUP_REMOVED lines=13> */
.L_x_164:
[----:B------:R-:W-:Y:S05]  /*6480*/  BSYNC B1 ;  /* 0x0000000000017941 */ /* 0x000fea0003800000 */
.L_x_163:
        /* <DEDUP_REMOVED lines=13> */
.L_x_166:
[----:B------:R-:W-:Y:S05]  /*6560*/  BSYNC B1 ;  /* 0x0000000000017941 */ /* 0x000fea0003800000 */
.L_x_165:
        /* <DEDUP_REMOVED lines=13> */
.L_x_168:
[----:B------:R-:W-:Y:S05]  /*6640*/  BSYNC B1 ;  /* 0x0000000000017941 */ /* 0x000fea0003800000 */
.L_x_167:
        /* <DEDUP_REMOVED lines=13> */
.L_x_170:
[----:B------:R-:W-:Y:S05]  /*6720*/  BSYNC B1 ;  /* 0x0000000000017941 */ /* 0x000fea0003800000 */
.L_x_169:
        /* <DEDUP_REMOVED lines=13> */
.L_x_172:
[----:B------:R-:W-:Y:S05]  /*6800*/  BSYNC B1 ;  /* 0x0000000000017941 */ /* 0x000fea0003800000 */
.L_x_171:
        /* <DEDUP_REMOVED lines=13> */
.L_x_174:
[----:B------:R-:W-:Y:S05]  /*68e0*/  BSYNC B1 ;  /* 0x0000000000017941 */ /* 0x000fea0003800000 */
.L_x_173:
        /* <DEDUP_REMOVED lines=13> */
.L_x_176:
[----:B------:R-:W-:Y:S05]  /*69c0*/  BSYNC B1 ;  /* 0x0000000000017941 */ /* 0x000fea0003800000 */
.L_x_175:
        /* <DEDUP_REMOVED lines=13> */
.L_x_178:
[----:B------:R-:W-:Y:S05]  /*6aa0*/  BSYNC B1 ;  /* 0x0000000000017941 */ /* 0x000fea0003800000 */
.L_x_177:
        /* <DEDUP_REMOVED lines=13> */
.L_x_180:
[----:B------:R-:W-:Y:S05]  /*6b80*/  BSYNC B1 ;  /* 0x0000000000017941 */ /* 0x000fea0003800000 */
.L_x_179:
        /* <DEDUP_REMOVED lines=13> */
.L_x_182:
[----:B------:R-:W-:Y:S05]  /*6c60*/  BSYNC B1 ;  /* 0x0000000000017941 */ /* 0x000fea0003800000 */
.L_x_181:
        /* <DEDUP_REMOVED lines=13> */
.L_x_184:
[----:B------:R-:W-:Y:S05]  /*6d40*/  BSYNC B1 ;  /* 0x0000000000017941 */ /* 0x000fea0003800000 */
.L_x_183:
[----:B-----5:R-:W-:Y:S01]  /*6d50*/  HADD2.F32 R3, -RZ, R100.H0_H0 ;  /* 0x20000064ff037230 */ /* 0x020fe20000004100 */
[----:B0--3--:R-:W-:Y:S01]  /*6d60*/  IADD3 R4, P3, R127, R20, RZ ;  /* 0x000000147f047210 */ /* 0x009fe20007f7e0ff */
[----:B------:R-:W-:Y:S01]  /*6d70*/  BSSY B1, `(.L_x_185) ;  /* 0x000000b000017945 */ /* 0x000fe20003800000 */
[----:B------:R-:W-:Y:S02]  /*6d80*/  ISETP.GT.AND P0, PT, R10, 0x39, P0 ;  /* 0x000000390a00780c */ /* 0x000fe40000704270 */
[----:B------:R-:W-:Y:S01]  /*6d90*/  FMUL R3, R3, R122 ;  /* 0x0000007a03037220 */ /* 0x000fe20000400000 */
[----:B------:R-:W-:Y:S01]  /*6da0*/  IMAD.X R5, R21, 0x1, R97, P3 ;  /* 0x0000000115057824 */ /* 0x000fe200018e0661 */
[----:B-1----:R-:W-:Y:S02]  /*6db0*/  IADD3 R8, P3, R83, R14, RZ ;  /* 0x0000000e53087210 */ /* 0x002fe40007f7e0ff */
[----:B------:R-:W-:-:S03]  /*6dc0*/  FFMA R3, R52, R120, R3 ;  /* 0x0000007834037223 */ /* 0x000fc60000000003 */
[----:B------:R-:W-:Y:S02]  /*6dd0*/  IMAD.X R9, R15, 0x1, R91, P3 ;  /* 0x000000010f097824 */ /* 0x000fe400018e065b */
[----:B------:R-:W-:-:S05]  /*6de0*/  F2FP.F16.F32.PACK_AB R3, RZ, R3 ;  /* 0x00000003ff03723e */ /* 0x000fca00000000ff */
[----:B------:R0:W-:Y:S01]  /*6df0*/  @P2 STG.E.U16 desc[UR36][R4.64], R3 ;  /* 0x0000000304002986 */ /* 0x0001e2000c101524 */
[----:B------:R-:W-:Y:S05]  /*6e00*/  @!P0 BRA `(.L_x_186) ;  /* 0x0000000000048947 */ /* 0x000fea0003800000 */
[----:B------:R1:W5:Y:S02]  /*6e10*/  LDG.E.LTC128B.U16 R100, desc[UR36][R8.64] ;  /* 0x0000002408647981 */ /* 0x000364000c1e1520 */
.L_x_186:
[----:B------:R-:W-:Y:S05]  /*6e20*/  BSYNC B1 ;  /* 0x0000000000017941 */ /* 0x000fea0003800000 */
.L_x_185:
[----:B0----5:R-:W-:Y:S01]  /*6e30*/  HADD2.F32 R3, -RZ, R100.H0_H0 ;  /* 0x20000064ff037230 */ /* 0x021fe20000004100 */
[----:B------:R-:W-:Y:S01]  /*6e40*/  ISETP.GT.AND P3, PT, R10, 0x38, P1 ;  /* 0x000000380a00780c */ /* 0x000fe20000f64270 */
[----:B------:R-:W-:Y:S03]  /*6e50*/  BSSY B1, `(.L_x_187) ;  /* 0x000000b000017945 */ /* 0x000fe60003800000 */
[----:B------:R-:W-:-:S04]  /*6e60*/  FMUL R4, R3, R122 ;  /* 0x0000007a03047220 */ /* 0x000fc80000400000 */
        /* <DEDUP_REMOVED lines=9> */
.L_x_188:
[----:B------:R-:W-:Y:S05]  /*6f00*/  BSYNC B1 ;  /* 0x0000000000017941 */ /* 0x000fea0003800000 */
.L_x_187:
        /* <DEDUP_REMOVED lines=13> */
.L_x_190:
[----:B------:R-:W-:Y:S05]  /*6fe0*/  BSYNC B1 ;  /* 0x0000000000017941 */ /* 0x000fea0003800000 */
.L_x_189:
[----:B------:R-:W-:Y:S05]  /*6ff0*/  @!P1 BRA `(.L_x_191) ;  /* 0x0000002400309947 */ /* 0x000fea0003800000 */
[----:B0----5:R-:W-:-:S05]  /*7000*/  HADD2.F32 R3, -RZ, R100.H0_H0 ;  /* 0x20000064ff037230 */ /* 0x021fca0000004100 */
[----:B------:R-:W-:-:S04]  /*7010*/  FMUL R4, R3, R122 ;  /* 0x0000007a03047220 */ /* 0x000fc80000400000 */
[----:B------:R-:W-:Y:S01]  /*7020*/  FFMA R55, R55, R120, R4 ;  /* 0x0000007837377223 */ /* 0x000fe20000000004 */
[----:B------:R-:W-:-:S04]  /*7030*/  IADD3 R4, P0, R7, R88, RZ ;  /* 0x0000005807047210 */ /* 0x000fc80007f1e0ff */
[----:B------:R-:W-:Y:S01]  /*7040*/  F2FP.F16.F32.PACK_AB R55, RZ, R55 ;  /* 0x00000037ff37723e */ /* 0x000fe200000000ff */
[----:B------:R-:W-:-:S05]  /*7050*/  IMAD.X R5, R89, 0x1, R97, P0 ;  /* 0x0000000159057824 */ /* 0x000fca00000e0661 */
[----:B------:R3:W-:Y:S01]  /*7060*/  STG.E.U16 desc[UR36][R4.64], R55 ;  /* 0x0000003704007986 */ /* 0x0007e2000c101524 */
[----:B------:R-:W-:Y:S05]  /*7070*/  BRA `(.L_x_191) ;  /* 0x0000002400107947 */ /* 0x000fea0003800000 */
.L_x_34:
[----:B------:R-:W-:Y:S01]  /*7080*/  ULDC.64 UR4, c[0x0][0x5c0] ;  /* 0x0001700000047ab9 */ /* 0x000fe20000000a00 */
[-C--:B------:R-:W-:Y:S01]  /*7090*/  FMUL R88, R88, R120.reuse ;  /* 0x0000007858587220 */ /* 0x080fe20000400000 */
[----:B------:R-:W-:Y:S01]  /*70a0*/  ISETP.GT.AND P3, PT, R10, 0x1, P1 ;  /* 0x000000010a00780c */ /* 0x000fe20000f64270 */
[-C--:B------:R-:W-:Y:S01]  /*70b0*/  FMUL R89, R89, R120.reuse ;  /* 0x0000007859597220 */ /* 0x080fe20000400000 */
[----:B------:R-:W-:Y:S01]  /*70c0*/  LEA R4, P0, R132, UR4, 0x1 ;  /* 0x0000000484047c11 */ /* 0x000fe2000f8008ff */
[----:B------:R-:W-:Y:S01]  /*70d0*/  FMUL R90, R90, R120 ;  /* 0x000000785a5a7220 */ /* 0x000fe20000400000 */
[----:B------:R-:W-:Y:S01]  /*70e0*/  F2FP.F16.F32.PACK_AB R88, RZ, R88 ;  /* 0x00000058ff58723e */ /* 0x000fe200000000ff */
[-C--:B------:R-:W-:Y:S01]  /*70f0*/  FMUL R91, R91, R120.reuse ;  /* 0x000000785b5b7220 */ /* 0x080fe20000400000 */
[----:B------:R-:W-:Y:S01]  /*7100*/  LEA.HI.X R5, R132, UR5, R123, 0x1, P0 ;  /* 0x0000000584057c11 */ /* 0x000fe200080f0c7b */
[-C--:B------:R-:W-:Y:S01]  /*7110*/  FMUL R92, R92, R120.reuse ;  /* 0x000000785c5c7220 */ /* 0x080fe20000400000 */
[----:B------:R-:W-:Y:S01]  /*7120*/  ISETP.GT.AND P0, PT, R3, 0x8, PT ;  /* 0x000000080300780c */ /* 0x000fe20003f04270 */
[-C--:B------:R-:W-:Y:S01]  /*7130*/  FMUL R93, R93, R120.reuse ;  /* 0x000000785d5d7220 */ /* 0x080fe20000400000 */
[----:B------:R-:W-:Y:S01]  /*7140*/  F2FP.F16.F32.PACK_AB R89, RZ, R89 ;  /* 0x00000059ff59723e */ /* 0x000fe200000000ff */
[----:B------:R-:W-:Y:S01]  /*7150*/  @P2 STG.E.U16 desc[UR36][R4.64], R88 ;  /* 0x0000005804002986 */ /* 0x000fe2000c101524 */
[----:B------:R-:W-:Y:S01]  /*7160*/  ISETP.GT.AND P2, PT, R10, RZ, P0 ;  /* 0x000000ff0a00720c */ /* 0x000fe20000744270 */
[----:B------:R-:W-:Y:S01]  /*7170*/  FMUL R94, R94, R120 ;  /* 0x000000785e5e7220 */ /* 0x000fe20000400000 */
[C---:B------:R-:W-:Y:S01]  /*7180*/  SHF.L.U64.HI R7, R20.reuse, 0x4, R21 ;  /* 0x0000000414077819 */ /* 0x040fe20000010215 */
[----:B------:R-:W-:Y:S01]  /*7190*/  @P3 STG.E.U16 desc[UR36][R4.64+0x2], R89 ;  /* 0x0000025904003986 */ /* 0x000fe2000c101524 */
[----:B------:R-:W-:Y:S01]  /*71a0*/  LEA R12, P3, R20, R4, 0x4 ;  /* 0x00000004140c7211 */ /* 0x000fe200078620ff */
[-C--:B------:R-:W-:Y:S01]  /*71b0*/  FMUL R95, R95, R120.reuse ;  /* 0x000000785f5f7220 */ /* 0x080fe20000400000 */
[----:B------:R-:W-:Y:S01]  /*71c0*/  ISETP.GT.AND P5, PT, R10, 0x1, P0 ;  /* 0x000000010a00780c */ /* 0x000fe200007a4270 */
[----:B------:R-:W-:Y:S01]  /*71d0*/  FMUL R96, R96, R120 ;  /* 0x0000007860607220 */ /* 0x000fe20000400000 */
[----:B------:R-:W-:Y:S01]  /*71e0*/  F2FP.F16.F32.PACK_AB R90, RZ, R90 ;  /* 0x0000005aff5a723e */ /* 0x000fe200000000ff */
[----:B------:R-:W-:Y:S01]  /*71f0*/  IMAD.X R13, R7, 0x1, R5, P3 ;  /* 0x00000001070d7824 */ /* 0x000fe200018e0605 */
[C---:B------:R-:W-:Y:S01]  /*7200*/  ISETP.GT.AND P4, PT, R10.reuse, 0x8, P1 ;  /* 0x000000080a00780c */ /* 0x040fe20000f84270 */
[-C--:B------:R-:W-:Y:S01]  /*7210*/  FMUL R97, R97, R120.reuse ;  /* 0x0000007861617220 */ /* 0x080fe20000400000 */
[----:B------:R-:W-:Y:S01]  /*7220*/  ISETP.GT.AND P3, PT, R10, 0x9, P1 ;  /* 0x000000090a00780c */ /* 0x000fe20000f64270 */
[-C--:B------:R-:W-:Y:S01]  /*7230*/  FMUL R98, R98, R120.reuse ;  /* 0x0000007862627220 */ /* 0x080fe20000400000 */
[----:B------:R-:W-:Y:S01]  /*7240*/  @P2 STG.E.U16 desc[UR36][R12.64], R90 ;  /* 0x0000005a0c002986 */ /* 0x000fe2000c101524 */
[----:B------:R-:W-:Y:S01]  /*7250*/  ISETP.GT.AND P2, PT, R10, 0x8, P0 ;  /* 0x000000080a00780c */ /* 0x000fe20000744270 */
[-C--:B------:R-:W-:Y:S01]  /*7260*/  FMUL R99, R99, R120.reuse ;  /* 0x0000007863637220 */ /* 0x080fe20000400000 */
[----:B------:R-:W-:Y:S01]  /*7270*/  F2FP.F16.F32.PACK_AB R91, RZ, R91 ;  /* 0x0000005bff5b723e */ /* 0x000fe200000000ff */
[----:B------:R-:W-:Y:S01]  /*7280*/  FMUL R100, R100, R120 ;  /* 0x0000007864647220 */ /* 0x000fe20000400000 */
[--C-:B------:R-:W-:Y:S01]  /*7290*/  @P5 IMAD.MOV.U32 R6, RZ, RZ, R12.reuse ;  /* 0x000000ffff065224 */ /* 0x100fe200078e000c */
[----:B------:R-:W-:Y:S01]  /*72a0*/  F2FP.F16.F32.PACK_AB R92, RZ, R92 ;  /* 0x0000005cff5c723e */ /* 0x000fe200000000ff */
[--C-:B------:R-:W-:Y:S01]  /*72b0*/  @P5 IMAD.MOV.U32 R7, RZ, RZ, R13.reuse ;  /* 0x000000ffff075224 */ /* 0x100fe200078e000d */
[----:B------:R-:W-:Y:S01]  /*72c0*/  F2FP.F16.F32.PACK_AB R93, RZ, R93 ;  /* 0x0000005dff5d723e */ /* 0x000fe200000000ff */
[----:B------:R-:W-:Y:S01]  /*72d0*/  FMUL R101, R101, R120 ;  /* 0x0000007865657220 */ /* 0x000fe20000400000 */
[----:B------:R-:W-:Y:S01]  /*72e0*/  F2FP.F16.F32.PACK_AB R94, RZ, R94 ;  /* 0x0000005eff5e723e */ /* 0x000fe200000000ff */
[-C--:B------:R-:W-:Y:S01]  /*72f0*/  FMUL R102, R102, R120.reuse ;  /* 0x0000007866667220 */ /* 0x080fe20000400000 */
[----:B------:R0:W-:Y:S01]  /*7300*/  @P5 STG.E.U16 desc[UR36][R6.64+0x2], R91 ;  /* 0x0000025b06005986 */ /* 0x0001e2000c101524 */
[C---:B------:R-:W-:Y:S01]  /*7310*/  ISETP.GT.AND P5, PT, R10.reuse, 0x9, P0 ;  /* 0x000000090a00780c */ /* 0x040fe200007a4270 */
[-C--:B------:R-:W-:Y:S01]  /*7320*/  FMUL R103, R103, R120.reuse ;  /* 0x0000007867677220 */ /* 0x080fe20000400000 */
[----:B------:R-:W-:Y:S01]  /*7330*/  F2FP.F16.F32.PACK_AB R95, RZ, R95 ;  /* 0x0000005fff5f723e */ /* 0x000fe200000000ff */
[----:B------:R-:W-:Y:S01]  /*7340*/  @P4 STG.E.U16 desc[UR36][R4.64+0x10], R92 ;  /* 0x0000105c04004986 */ /* 0x000fe2000c101524 */
[----:B------:R-:W-:Y:S01]  /*7350*/  ISETP.GT.AND P4, PT, R10, 0x10, P1 ;  /* 0x000000100a00780c */ /* 0x000fe20000f84270 */
[----:B------:R-:W-:Y:S01]  /*7360*/  FMUL R104, R104, R120 ;  /* 0x0000007868687220 */ /* 0x000fe20000400000 */
[----:B------:R-:W-:Y:S01]  /*7370*/  F2FP.F16.F32.PACK_AB R96, RZ, R96 ;  /* 0x00000060ff60723e */ /* 0x000fe200000000ff */
[----:B------:R-:W-:Y:S01]  /*7380*/  @P3 STG.E.U16 desc[UR36][R4.64+0x12], R93 ;  /* 0x0000125d04003986 */ /* 0x000fe2000c101524 */
[----:B------:R-:W-:Y:S01]  /*7390*/  ISETP.GT.AND P3, PT, R10, 0x11, P1 ;  /* 0x000000110a00780c */ /* 0x000fe20000f64270 */
[----:B------:R-:W-:Y:S01]  /*73a0*/  FMUL R105, R105, R120 ;  /* 0x0000007869697220 */ /* 0x000fe20000400000 */
[----:B------:R-:W-:Y:S01]  /*73b0*/  F2FP.F16.F32.PACK_AB R97, RZ, R97 ;  /* 0x00000061ff61723e */ /* 0x000fe200000000ff */
[--C-:B0-----:R-:W-:Y:S01]  /*73c0*/  @P2 IMAD.MOV.U32 R6, RZ, RZ, R12.reuse ;  /* 0x000000ffff062224 */ /* 0x101fe200078e000c */
[----:B------:R-:W-:Y:S01]  /*73d0*/  F2FP.F16.F32.PACK_AB R98, RZ, R98 ;  /* 0x00000062ff62723e */ /* 0x000fe200000000ff */
[--C-:B------:R-:W-:Y:S01]  /*73e0*/  @P2 IMAD.MOV.U32 R7, RZ, RZ, R13.reuse ;  /* 0x000000ffff072224 */ /* 0x100fe200078e000d */
[----:B------:R-:W-:Y:S01]  /*73f0*/  F2FP.F16.F32.PACK_AB R99, RZ, R99 ;  /* 0x00000063ff63723e */ /* 0x000fe200000000ff */
[----:B------:R-:W-:Y:S01]  /*7400*/  FMUL R106, R106, R120 ;  /* 0x000000786a6a7220 */ /* 0x000fe20000400000 */
[----:B------:R-:W-:Y:S01]  /*7410*/  F2FP.F16.F32.PACK_AB R100, RZ, R100 ;  /* 0x00000064ff64723e */ /* 0x000fe200000000ff */
[-C--:B------:R-:W-:Y:S01]  /*7420*/  FMUL R107, R107, R120.reuse ;  /* 0x000000786b6b7220 */ /* 0x080fe20000400000 */
[----:B------:R0:W-:Y:S01]  /*7430*/  @P2 STG.E.U16 desc[UR36][R6.64+0x10], R94 ;  /* 0x0000105e06002986 */ /* 0x0001e2000c101524 */
[----:B------:R-:W-:Y:S01]  /*7440*/  ISETP.GT.AND P2, PT, R10, 0x10, P0 ;  /* 0x000000100a00780c */ /* 0x000fe20000744270 */
[-C--:B------:R-:W-:Y:S01]  /*7450*/  FMUL R108, R108, R120.reuse ;  /* 0x000000786c6c7220 */ /* 0x080fe20000400000 */
[----:B------:R-:W-:Y:S01]  /*7460*/  F2FP.F16.F32.PACK_AB R101, RZ, R101 ;  /* 0x00000065ff65723e */ /* 0x000fe200000000ff */
[----:B------:R-:W-:Y:S01]  /*7470*/  FMUL R109, R109, R120 ;  /* 0x000000786d6d7220 */ /* 0x000fe20000400000 */
[----:B------:R-:W-:Y:S01]  /*7480*/  F2FP.F16.F32.PACK_AB R102, RZ, R102 ;  /* 0x00000066ff66723e */ /* 0x000fe200000000ff */
[-C--:B------:R-:W-:Y:S01]  /*7490*/  FMUL R110, R110, R120.reuse ;  /* 0x000000786e6e7220 */ /* 0x080fe20000400000 */
[----:B------:R-:W-:Y:S01]  /*74a0*/  F2FP.F16.F32.PACK_AB R103, RZ, R103 ;  /* 0x00000067ff67723e */ /* 0x000fe200000000ff */
[----:B------:R-:W-:Y:S01]  /*74b0*/  FMUL R111, R111, R120 ;  /* 0x000000786f6f7220 */ /* 0x000fe20000400000 */
[----:B------:R-:W-:Y:S01]  /*74c0*/  F2FP.F16.F32.PACK_AB R104, RZ, R104 ;  /* 0x00000068ff68723e */ /* 0x000fe200000000ff */
        /* <DEDUP_REMOVED lines=23> */
[----:B------:R-:W-:Y:S01]  /*7640*/  @P2 IMAD.MOV.U32 R7, RZ, RZ, R13 ;  /* 0x000000ffff072224 */ /* 0x000fe200078e000d */
[----:B------:R-:W-:Y:S01]  /*7650*/  F2FP.F16.F32.PACK_AB R113, RZ, R113 ;  /* 0x00000071ff71723e */ /* 0x000fe200000000ff */
[----:B------:R-:W-:Y:S01]  /*7660*/  FMUL R118, R118, R120 ;  /* 0x0000007876767220 */ /* 0x000fe20000400000 */
[----:B------:R-:W-:Y:S01]  /*7670*/  F2FP.F16.F32.PACK_AB R114, RZ, R114 ;  /* 0x00000072ff72723e */ /* 0x000fe200000000ff */
[-C--:B------:R-:W-:Y:S01]  /*7680*/  FMUL R119, R119, R120.reuse ;  /* 0x0000007877777220 */ /* 0x080fe20000400000 */
[----:B------:R0:W-:Y:S01]  /*7690*/  @P2 STG.E.U16 desc[UR36][R6.64+0x20], R98 ;  /* 0x0000206206002986 */ /* 0x0001e2000c101524 */
[----:B------:R-:W-:Y:S01]  /*76a0*/  ISETP.GT.AND P2, PT, R10, 0x18, P0 ;  /* 0x000000180a00780c */ /* 0x000fe20000744270 */
[----:B------:R-:W-:Y:S01]  /*76b0*/  IMAD.SHL.U32 R11, R20, 0x100, RZ ;  /* 0x00000100140b7824 */ /* 0x000fe200078e00ff */
        /* <DEDUP_REMOVED lines=9> */
[----:B0-----:R-:W-:Y:S01]  /*7750*/  @P5 IMAD.MOV.U32 R6, RZ, RZ, R12 ;  /* 0x000000ffff065224 */ /* 0x001fe200078e000c */
[----:B------:R-:W-:Y:S01]  /*7760*/  SHF.L.U64.HI R21, R20, 0x8, R21 ;  /* 0x0000000814157819 */ /* 0x000fe20000010215 */
[----:B------:R-:W-:Y:S01]  /*7770*/  @P5 IMAD.MOV.U32 R7, RZ, RZ, R13 ;  /* 0x000000ffff075224 */ /* 0x000fe200078e000d */
[----:B------:R-:W-:Y:S01]  /*7780*/  F2FP.F16.F32.PACK_AB R56, RZ, R56 ;  /* 0x00000038ff38723e */ /* 0x000fe200000000ff */
[-C--:B------:R-:W-:Y:S01]  /*7790*/  FMUL R59, R59, R120.reuse ;  /* 0x000000783b3b7220 */ /* 0x080fe20000400000 */
[----:B------:R-:W-:Y:S01]  /*77a0*/  LOP3.LUT R15, R11, 0x2, RZ, 0xfc, !PT ;  /* 0x000000020b0f7812 */ /* 0x000fe200078efcff */
[-C--:B------:R-:W-:Y:S01]  /*77b0*/  FMUL R63, R63, R120.reuse ;  /* 0x000000783f3f7220 */ /* 0x080fe20000400000 */
[----:B------:R0:W-:Y:S01]  /*77c0*/  @P5 STG.E.U16 desc[UR36][R6.64+0x22], R99 ;  /* 0x0000226306005986 */ /* 0x0001e2000c101524 */
[----:B------:R-:W-:Y:S01]  /*77d0*/  ISETP.GT.AND P5, PT, R10, 0x20, P1 ;  /* 0x000000200a00780c */ /* 0x000fe20000fa4270 */
[-C--:B------:R-:W-:Y:S01]  /*77e0*/  FMUL R62, R62, R120.reuse ;  /* 0x000000783e3e7220 */ /* 0x080fe20000400000 */
[----:B------:R-:W-:Y:S01]  /*77f0*/  PRMT R14, R56, 0x7610, R14 ;  /* 0x00007610380e7816 */ /* 0x000fe2000000000e */
[----:B------:R-:W-:Y:S01]  /*7800*/  @P3 STG.E.U16 desc[UR36][R4.64+0x30], R100 ;  /* 0x0000306404003986 */ /* 0x000fe2000c101524 */
[C---:B------:R-:W-:Y:S01]  /*7810*/  ISETP.GT.AND P3, PT, R10.reuse, 0x19, P0 ;  /* 0x000000190a00780c */ /* 0x040fe20000764270 */
[----:B------:R-:W-:Y:S01]  /*7820*/  FMUL R65, R65, R120 ;  /* 0x0000007841417220 */ /* 0x000fe20000400000 */
[----:B------:R-:W-:Y:S01]  /*7830*/  F2FP.F16.F32.PACK_AB R58, RZ, R58 ;  /* 0x0000003aff3a723e */ /* 0x000fe200000000ff */
[----:B------:R-:W-:Y:S01]  /*7840*/  @P4 STG.E.U16 desc[UR36][R4.64+0x32], R101 ;  /* 0x0000326504004986 */ /* 0x000fe2000c101524 */
[----:B------:R-:W-:Y:S01]  /*7850*/  ISETP.GT.AND P4, PT, R10, 0x21, P1 ;  /* 0x000000210a00780c */ /* 0x000fe20000f84270 */
[----:B------:R-:W-:Y:S01]  /*7860*/  FMUL R66, R66, R120 ;  /* 0x0000007842427220 */ /* 0x000fe20000400000 */
[----:B------:R-:W-:Y:S01]  /*7870*/  PRMT R89, R58, 0x7610, R89 ;  /* 0x000076103a597816 */ /* 0x000fe20000000059 */
[--C-:B0-----:R-:W-:Y:S01]  /*7880*/  @P2 IMAD.MOV.U32 R6, RZ, RZ, R12.reuse ;  /* 0x000000ffff062224 */ /* 0x101fe200078e000c */
[----:B------:R-:W-:Y:S01]  /*7890*/  F2FP.F16.F32.PACK_AB R58, RZ, R60 ;  /* 0x0000003cff3a723e */ /* 0x000fe200000000ff */
[--C-:B------:R-:W-:Y:S01]  /*78a0*/  @P2 IMAD.MOV.U32 R7, RZ, RZ, R13.reuse ;  /* 0x000000ffff072224 */ /* 0x100fe200078e000d */
[----:B------:R-:W-:Y:S01]  /*78b0*/  F2FP.F16.F32.PACK_AB R20, RZ, R59 ;  /* 0x0000003bff14723e */ /* 0x000fe200000000ff */
[-C--:B------:R-:W-:Y:S01]  /*78c0*/  FMUL R67, R67, R120.reuse ;  /* 0x0000007843437220 */ /* 0x080fe20000400000 */
[----:B------:R-:W-:Y:S01]  /*78d0*/  LOP3.LUT R59, R11, 0x10, RZ, 0xfc, !PT ;  /* 0x000000100b3b7812 */ /* 0x000fe200078efcff */
[-C--:B------:R-:W-:Y:S01]  /*78e0*/  FMUL R68, R68, R120.reuse ;  /* 0x0000007844447220 */ /* 0x080fe20000400000 */
[----:B------:R0:W-:Y:S01]  /*78f0*/  @P2 STG.E.U16 desc[UR36][R6.64+0x30], R102 ;  /* 0x0000306606002986 */ /* 0x0001e2000c101524 */
[----:B------:R-:W-:Y:S01]  /*7900*/  ISETP.GT.AND P2, PT, R10, 0x20, P0 ;  /* 0x000000200a00780c */ /* 0x000fe20000744270 */
[-C--:B------:R-:W-:Y:S01]  /*7910*/  FMUL R72, R72, R120.reuse ;  /* 0x0000007848487220 */ /* 0x080fe20000400000 */
[----:B------:R-:W-:Y:S01]  /*7920*/  F2FP.F16.F32.PACK_AB R63, RZ, R63 ;  /* 0x0000003fff3f723e */ /* 0x000fe200000000ff */
[----:B------:R-:W-:Y:S01]  /*7930*/  FMUL R70, R70, R120 ;  /* 0x0000007846467220 */ /* 0x000fe20000400000 */
[----:B------:R-:W-:Y:S01]  /*7940*/  F2FP.F16.F32.PACK_AB R62, RZ, R62 ;  /* 0x0000003eff3e723e */ /* 0x000fe200000000ff */
[----:B------:R-:W-:Y:S01]  /*7950*/  FMUL R71, R71, R120 ;  /* 0x0000007847477220 */ /* 0x000fe20000400000 */
[----:B------:R-:W-:Y:S01]  /*7960*/  F2FP.F16.F32.PACK_AB R66, RZ, R66 ;  /* 0x00000042ff42723e */ /* 0x000fe200000000ff */
[-C--:B------:R-:W-:Y:S01]  /*7970*/  FMUL R75, R75, R120.reuse ;  /* 0x000000784b4b7220 */ /* 0x080fe20000400000 */
[----:B------:R-:W-:Y:S01]  /*7980*/  F2FP.F16.F32.PACK_AB R67, RZ, R67 ;  /* 0x00000043ff43723e */ /* 0x000fe200000000ff */
[----:B------:R-:W-:Y:S01]  /*7990*/  FMUL R74, R74, R120 ;  /* 0x000000784a4a7220 */ /* 0x000fe20000400000 */
[----:B------:R-:W-:Y:S01]  /*79a0*/  F2FP.F16.F32.PACK_AB R70, RZ, R70 ;  /* 0x00000046ff46723e */ /* 0x000fe200000000ff */
[--C-:B0-----:R-:W-:Y:S01]  /*79b0*/  @P3 IMAD.MOV.U32 R6, RZ, RZ, R12.reuse ;  /* 0x000000ffff063224 */ /* 0x101fe200078e000c */
[----:B------:R-:W-:Y:S01]  /*79c0*/  F2FP.F16.F32.PACK_AB R75, RZ, R75 ;  /* 0x0000004bff4b723e */ /* 0x000fe200000000ff */
[----:B------:R-:W-:Y:S01]  /*79d0*/  @P3 IMAD.MOV.U32 R7, RZ, RZ, R13 ;  /* 0x000000ffff073224 */ /* 0x000fe200078e000d */
[----:B------:R-:W-:Y:S01]  /*79e0*/  F2FP.F16.F32.PACK_AB R74, RZ, R74 ;  /* 0x0000004aff4a723e */ /* 0x000fe200000000ff */
[-C--:B------:R-:W-:Y:S01]  /*79f0*/  FMUL R77, R77, R120.reuse ;  /* 0x000000784d4d7220 */ /* 0x080fe20000400000 */
[-C--:B------:R-:W-:Y:S01]  /*7a00*/  FMUL R78, R78, R120.reuse ;  /* 0x000000784e4e7220 */ /* 0x080fe20000400000 */
[-C--:B------:R-:W-:Y:S01]  /*7a10*/  FMUL R79, R79, R120.reuse ;  /* 0x000000784f4f7220 */ /* 0x080fe20000400000 */
[----:B------:R0:W-:Y:S01]  /*7a20*/  @P3 STG.E.U16 desc[UR36][R6.64+0x32], R103 ;  /* 0x0000326706003986 */ /* 0x0001e2000c101524 */
[----:B------:R-:W-:Y:S01]  /*7a30*/  ISETP.GT.AND P3, PT, R10, 0x21, P0 ;  /* 0x000000210a00780c */ /* 0x000fe20000764270 */
[----:B------:R-:W-:Y:S01]  /*7a40*/  FMUL R80, R80, R120 ;  /* 0x0000007850507220 */ /* 0x000fe20000400000 */
[----:B------:R-:W-:Y:S01]  /*7a50*/  F2FP.F16.F32.PACK_AB R78, RZ, R78 ;  /* 0x0000004eff4e723e */ /* 0x000fe200000000ff */
[----:B------:R-:W-:Y:S01]  /*7a60*/  @P5 STG.E.U16 desc[UR36][R4.64+0x40], R104 ;  /* 0x0000406804005986 */ /* 0x000fe2000c101524 */
[----:B------:R-:W-:Y:S01]  /*7a70*/  ISETP.GT.AND P5, PT, R10, 0x28, P1 ;  /* 0x000000280a00780c */ /* 0x000fe20000fa4270 */
[-C--:B------:R-:W-:Y:S01]  /*7a80*/  FMUL R82, R82, R120.reuse ;  /* 0x0000007852527220 */ /* 0x080fe20000400000 */
[----:B------:R-:W-:Y:S01]  /*7a90*/  F2FP.F16.F32.PACK_AB R79, RZ, R79 ;  /* 0x0000004fff4f723e */ /* 0x000fe200000000ff */
[----:B------:R-:W-:Y:S01]  /*7aa0*/  @P4 STG.E.U16 desc[UR36][R4.64+0x42], R105 ;  /* 0x0000426904004986 */ /* 0x000fe2000c101524 */
[----:B------:R-:W-:Y:S01]  /*7ab0*/  ISETP.GT.AND P4, PT, R10, 0x29, P1 ;  /* 0x000000290a00780c */ /* 0x000fe20000f84270 */
[-C--:B------:R-:W-:Y:S01]  /*7ac0*/  FMUL R84, R84, R120.reuse ;  /* 0x0000007854547220 */ /* 0x080fe20000400000 */
[----:B------:R-:W-:Y:S01]  /*7ad0*/  FMUL R85, R85, R120 ;  /* 0x0000007855557220 */ /* 0x000fe20000400000 */
[----:B0-----:R-:W-:-:S02]  /*7ae0*/  @P2 IMAD.MOV.U32 R6, RZ, RZ, R12 ;  /* 0x000000ffff062224 */ /* 0x001fc400078e000c */
[----:B------:R-:W-:Y:S01]  /*7af0*/  FMUL R86, R86, R120 ;  /* 0x0000007856567220 */ /* 0x000fe20000400000 */
[--C-:B------:R-:W-:Y:S01]  /*7b00*/  @P2 IMAD.MOV.U32 R7, RZ, RZ, R13.reuse ;  /* 0x000000ffff072224 */ /* 0x100fe200078e000d */
[----:B------:R-:W-:Y:S01]  /*7b10*/  F2FP.F16.F32.PACK_AB R84, RZ, R84 ;  /* 0x00000054ff54723e */ /* 0x000fe200000000ff */
[-C--:B------:R-:W-:Y:S01]  /*7b20*/  FMUL R87, R87, R120.reuse ;  /* 0x0000007857577220 */ /* 0x080fe20000400000 */
[----:B------:R-:W-:Y:S01]  /*7b30*/  F2FP.F16.F32.PACK_AB R85, RZ, R85 ;  /* 0x00000055ff55723e */ /* 0x000fe200000000ff */
[-C--:B------:R-:W-:Y:S01]  /*7b40*/  FMUL R30, R30, R120.reuse ;  /* 0x000000781e1e7220 */ /* 0x080fe20000400000 */
[----:B------:R0:W-:Y:S01]  /*7b50*/  @P2 STG.E.U16 desc[UR36][R6.64+0x40], R106 ;  /* 0x0000406a06002986 */ /* 0x0001e2000c101524 */
[----:B------:R-:W-:Y:S01]  /*7b60*/  ISETP.GT.AND P2, PT, R10, 0x28, P0 ;  /* 0x000000280a00780c */ /* 0x000fe20000744270 */
[----:B------:R-:W-:Y:S01]  /*7b70*/  FMUL R31, R31, R120 ;  /* 0x000000781f1f7220 */ /* 0x000fe20000400000 */
[----:B------:R-:W-:Y:S01]  /*7b80*/  F2FP.F16.F32.PACK_AB R86, RZ, R86 ;  /* 0x00000056ff56723e */ /* 0x000fe200000000ff */
        /* <DEDUP_REMOVED lines=19> */
[----:B------:R-:W-:Y:S01]  /*7cc0*/  @P5 STG.E.U16 desc[UR36][R4.64+0x50], R108 ;  /* 0x0000506c04005986 */ /* 0x000fe2000c101524 */
[C---:B------:R-:W-:Y:S01]  /*7cd0*/  ISETP.GT.AND P5, PT, R10.reuse, 0x30, P1 ;  /* 0x000000300a00780c */ /* 0x040fe20000fa4270 */
[-C--:B------:R-:W-:Y:S01]  /*7ce0*/  FMUL R39, R39, R120.reuse ;  /* 0x0000007827277220 */ /* 0x080fe20000400000 */
[----:B------:R-:W-:Y:S01]  /*7cf0*/  F2FP.F16.F32.PACK_AB R37, RZ, R37 ;  /* 0x00000025ff25723e */ /* 0x000fe200000000ff */
[----:B------:R-:W-:Y:S01]  /*7d00*/  @P4 STG.E.U16 desc[UR36][R4.64+0x52], R109 ;  /* 0x0000526d04004986 */ /* 0x000fe2000c101524 */
[----:B------:R-:W-:Y:S01]  /*7d10*/  ISETP.GT.AND P4, PT, R10, 0x31, P1 ;  /* 0x000000310a00780c */ /* 0x000fe20000f84270 */
[----:B------:R-:W-:Y:S01]  /*7d20*/  FMUL R40, R40, R120 ;  /* 0x0000007828287220 */ /* 0x000fe20000400000 */
[----:B------:R-:W-:Y:S01]  /*7d30*/  F2FP.F16.F32.PACK_AB R38, RZ, R38 ;  /* 0x00000026ff26723e */ /* 0x000fe200000000ff */
[----:B0-----:R-:W-:-:S02]  /*7d40*/  @P2 IMAD.MOV.U32 R6, RZ, RZ, R12 ;  /* 0x000000ffff062224 */ /* 0x001fc400078e000c */
[-C--:B------:R-:W-:Y:S01]  /*7d50*/  FMUL R41, R41, R120.reuse ;  /* 0x0000007829297220 */ /* 0x080fe20000400000 */
        /* <DEDUP_REMOVED lines=22> */
[----:B------:R-:W-:Y:S01]  /*7ec0*/  FMUL R50, R50, R120 ;  /* 0x0000007832327220 */ /* 0x000fe20000400000 */
[----:B------:R-:W-:Y:S01]  /*7ed0*/  F2FP.F16.F32.PACK_AB R48, RZ, R48 ;  /* 0x00000030ff30723e */ /* 0x000fe200000000ff */
[----:B------:R0:W-:Y:S01]  /*7ee0*/  @P3 STG.E.U16 desc[UR36][R6.64+0x52], R111 ;  /* 0x0000526f06003986 */ /* 0x0001e2000c101524 */
[----:B------:R-:W-:Y:S01]  /*7ef0*/  ISETP.GT.AND P3, PT, R10, 0x31, P0 ;  /* 0x000000310a00780c */ /* 0x000fe20000764270 */
[----:B------:R-:W-:Y:S01]  /*7f00*/  FMUL R51, R51, R120 ;  /* 0x0000007833337220 */ /* 0x000fe20000400000 */
[----:B------:R-:W-:Y:S01]  /*7f10*/  F2FP.F16.F32.PACK_AB R49, RZ, R49 ;  /* 0x00000031ff31723e */ /* 0x000fe200000000ff */
[----:B------:R-:W-:Y:S01]  /*7f20*/  @P5 STG.E.U16 desc[UR36][R4.64+0x60], R112 ;  /* 0x0000607004005986 */ /* 0x000fe2000c101524 */
[----:B------:R-:W-:Y:S01]  /*7f30*/  IADD3 R60, P5, R15, R12, RZ ;  /* 0x0000000c0f3c7210 */ /* 0x000fe20007fbe0ff */
[----:B------:R-:W-:Y:S01]  /*7f40*/  FMUL R52, R52, R120 ;  /* 0x0000007834347220 */ /* 0x000fe20000400000 */
[----:B------:R-:W-:Y:S01]  /*7f50*/  F2FP.F16.F32.PACK_AB R50, RZ, R50 ;  /* 0x00000032ff32723e */ /* 0x000fe200000000ff */
[----:B------:R-:W-:Y:S01]  /*7f60*/  @P4 STG.E.U16 desc[UR36][R4.64+0x62], R113 ;  /* 0x0000627104004986 */ /* 0x000fe2000c101524 */
[C---:B------:R-:W-:Y:S01]  /*7f70*/  ISETP.GT.AND P4, PT, R10.reuse, 0x38, P1 ;  /* 0x000000380a00780c */ /* 0x040fe20000f84270 */
[----:B------:R-:W-:Y:S01]  /*7f80*/  FMUL R53, R53, R120 ;  /* 0x0000007835357220 */ /* 0x000fe20000400000 */
[----:B------:R-:W-:Y:S01]  /*7f90*/  ISETP.GT.AND P1, PT, R10, 0x39, P1 ;  /* 0x000000390a00780c */ /* 0x000fe20000f24270 */
[----:B0-----:R-:W-:-:S02]  /*7fa0*/  @P2 IMAD.MOV.U32 R6, RZ, RZ, R12 ;  /* 0x000000ffff062224 */ /* 0x001fc400078e000c */
[-C--:B------:R-:W-:Y:S01]  /*7fb0*/  FMUL R54, R54, R120.reuse ;  /* 0x0000007836367220 */ /* 0x080fe20000400000 */
[----:B------:R-:W-:Y:S02]  /*7fc0*/  @P2 IMAD.MOV.U32 R7, RZ, RZ, R13 ;  /* 0x000000ffff072224 */ /* 0x000fe400078e000d */
[----:B------:R-:W-:Y:S01]  /*7fd0*/  FMUL R55, R55, R120 ;  /* 0x0000007837377220 */ /* 0x000fe20000400000 */
[----:B------:R-:W-:Y:S02]  /*7fe0*/  F2FP.F16.F32.PACK_AB R51, RZ, R51 ;  /* 0x00000033ff33723e */ /* 0x000fe400000000ff */
[----:B------:R-:W-:Y:S01]  /*7ff0*/  F2FP.F16.F32.PACK_AB R52, RZ, R52 ;  /* 0x00000034ff34723e */ /* 0x000fe200000000ff */
[----:B------:R0:W-:Y:S01]  /*8000*/  @P2 STG.E.U16 desc[UR36][R6.64+0x60], R114 ;  /* 0x0000607206002986 */ /* 0x0001e2000c101524 */
[C---:B------:R-:W-:Y:S02]  /*8010*/  ISETP.GT.AND P2, PT, R10.reuse, 0x38, P0 ;  /* 0x000000380a00780c */ /* 0x040fe40000744270 */
[----:B------:R-:W-:-:S02]  /*8020*/  ISETP.GT.AND P0, PT, R10, 0x39, P0 ;  /* 0x000000390a00780c */ /* 0x000fc40000704270 */
[----:B------:R-:W-:Y:S02]  /*8030*/  F2FP.F16.F32.PACK_AB R53, RZ, R53 ;  /* 0x00000035ff35723e */ /* 0x000fe400000000ff */
[----:B------:R-:W-:Y:S02]  /*8040*/  F2FP.F16.F32.PACK_AB R54, RZ, R54 ;  /* 0x00000036ff36723e */ /* 0x000fe400000000ff */
[----:B------:R-:W-:Y:S01]  /*8050*/  F2FP.F16.F32.PACK_AB R55, RZ, R55 ;  /* 0x00000037ff37723e */ /* 0x000fe200000000ff */
[--C-:B0-----:R-:W-:Y:S02]  /*8060*/  @P3 IMAD.MOV.U32 R6, RZ, RZ, R12.reuse ;  /* 0x000000ffff063224 */ /* 0x101fe400078e000c */
[--C-:B------:R-:W-:Y:S02]  /*8070*/  @P3 IMAD.MOV.U32 R7, RZ, RZ, R13.reuse ;  /* 0x000000ffff073224 */ /* 0x100fe400078e000d */
[----:B------:R-:W-:Y:S02]  /*8080*/  @P2 IMAD.MOV.U32 R8, RZ, RZ, R12 ;  /* 0x000000ffff082224 */ /* 0x000fe400078e000c */
[----:B------:R-:W-:Y:S01]  /*8090*/  @P2 IMAD.MOV.U32 R9, RZ, RZ, R13 ;  /* 0x000000ffff092224 */ /* 0x000fe200078e000d */
[----:B------:R-:W-:Y:S01]  /*80a0*/  @P3 STG.E.U16 desc[UR36][R6.64+0x62], R115 ;  /* 0x0000627306003986 */ /* 0x000fe2000c101524 */
[----:B------:R-:W-:-:S03]  /*80b0*/  ISETP.GT.AND P3, PT, R3, 0x80, PT ;  /* 0x000000800300780c */ /* 0x000fc60003f64270 */
[----:B------:R-:W-:Y:S01]  /*80c0*/  @P4 STG.E.U16 desc[UR36][R4.64+0x70], R116 ;  /* 0x0000707404004986 */ /* 0x000fe2000c101524 */
[----:B------:R-:W-:-:S03]  /*80d0*/  IADD3 R56, P4, R15, R4, RZ ;  /* 0x000000040f387210 */ /* 0x000fc60007f9e0ff */
[----:B------:R-:W-:Y:S01]  /*80e0*/  @P1 STG.E.U16 desc[UR36][R4.64+0x72], R117 ;  /* 0x0000727504001986 */ /* 0x000fe2000c101524 */
[----:B------:R-:W-:-:S03]  /*80f0*/  ISETP.GT.AND P1, PT, R10, RZ, P3 ;  /* 0x000000ff0a00720c */ /* 0x000fc60001f24270 */
[----:B------:R0:W-:Y:S01]  /*8100*/  @P2 STG.E.U16 desc[UR36][R8.64+0x70], R118 ;  /* 0x0000707608002986 */ /* 0x0001e2000c101524 */
[----:B------:R-:W-:Y:S01]  /*8110*/  ISETP.GT.AND P2, PT, R3, 0x88, PT ;  /* 0x000000880300780c */ /* 0x000fe20003f44270 */
[----:B0-----:R-:W-:Y:S02]  /*8120*/  @P0 IMAD.MOV.U32 R8, RZ, RZ, R12 ;  /* 0x000000ffff080224 */ /* 0x001fe400078e000c */
[----:B------:R-:W-:-:S05]  /*8130*/  @P0 IMAD.MOV.U32 R9, RZ, RZ, R13 ;  /* 0x000000ffff090224 */ /* 0x000fca00078e000d */
[----:B------:R0:W-:Y:S01]  /*8140*/  @P0 STG.E.U16 desc[UR36][R8.64+0x72], R119 ;  /* 0x0000727708000986 */ /* 0x0001e2000c101524 */
[----:B------:R-:W-:-:S05]  /*8150*/  IADD3 R6, P0, R11, R4, RZ ;  /* 0x000000040b067210 */ /* 0x000fca0007f1e0ff */
[----:B------:R-:W-:Y:S01]  /*8160*/  IMAD.X R7, R21, 0x1, R5, P0 ;  /* 0x0000000115077824 */ /* 0x000fe200000e0605 */
[----:B------:R-:W-:-:S04]  /*8170*/  ISETP.GT.AND P0, PT, R10, 0x1, P3 ;  /* 0x000000010a00780c */ /* 0x000fc80001f04270 */
[----:B------:R1:W-:Y:S01]  /*8180*/  @P1 STG.E.U16 desc[UR36][R6.64], R14 ;  /* 0x0000000e06001986 */ /* 0x0003e2000c101524 */
[----:B0-----:R-:W-:Y:S01]  /*8190*/  F2FP.F16.F32.PACK_AB R9, RZ, R57 ;  /* 0x00000039ff09723e */ /* 0x001fe200000000ff */
[----:B------:R-:W-:Y:S01]  /*81a0*/  IMAD.X R57, R21, 0x1, R5, P4 ;  /* 0x0000000115397824 */ /* 0x000fe200020e0605 */
[----:B------:R-:W-:Y:S02]  /*81b0*/  ISETP.GT.AND P1, PT, R10, RZ, P2 ;  /* 0x000000ff0a00720c */ /* 0x000fe40001724270 */
[----:B------:R-:W-:Y:S02]  /*81c0*/  IADD3 R8, P4, R11, R12, RZ ;  /* 0x0000000c0b087210 */ /* 0x000fe40007f9e0ff */
[----:B------:R-:W-:-:S03]  /*81d0*/  PRMT R88, R9, 0x7610, R88 ;  /* 0x0000761009587816 */ /* 0x000fc60000000058 */
[--C-:B------:R-:W-:Y:S01]  /*81e0*/  IMAD.X R9, R21, 0x1, R13.reuse, P4 ;  /* 0x0000000115097824 */ /* 0x100fe200020e060d */
[C---:B------:R-:W-:Y:S01]  /*81f0*/  ISETP.GT.AND P4, PT, R10.reuse, 0x1, P2 ;  /* 0x000000010a00780c */ /* 0x040fe20001784270 */
[----:B------:R0:W-:Y:S01]  /*8200*/  @P0 STG.E.U16 desc[UR36][R56.64], R88 ;  /* 0x0000005838000986 */ /* 0x0001e2000c101524 */
[----:B-1----:R-:W-:Y:S01]  /*8210*/  FMUL R14, R61, R120 ;  /* 0x000000783d0e7220 */ /* 0x002fe20000400000 */
[----:B------:R-:W-:Y:S01]  /*8220*/  IMAD.X R61, R21, 0x1, R13, P5 ;  /* 0x00000001153d7824 */ /* 0x000fe200028e060d */
[C---:B------:R-:W-:Y:S01]  /*8230*/  ISETP.GT.AND P0, PT, R10.reuse, 0x9, P3 ;  /* 0x000000090a00780c */ /* 0x040fe20001f04270 */
[----:B------:R1:W-:Y:S01]  /*8240*/  @P1 STG.E.U16 desc[UR36][R8.64], R89 ;  /* 0x0000005908001986 */ /* 0x0003e2000c101524 */
[----:B------:R-:W-:Y:S02]  /*8250*/  ISETP.GT.AND P1, PT, R10, 0x8, P3 ;  /* 0x000000080a00780c */ /* 0x000fe40001f24270 */
[----:B------:R-:W-:Y:S02]  /*8260*/  F2FP.F16.F32.PACK_AB R14, RZ, R14 ;  /* 0x0000000eff0e723e */ /* 0x000fe400000000ff */
[----:B0-----:R-:W-:-:S03]  /*8270*/  LOP3.LUT R57, R11, 0x12, RZ, 0xfc, !PT ;  /* 0x000000120b397812 */ /* 0x001fc600078efcff */
[----:B------:R0:W-:Y:S01]  /*8280*/  @P4 STG.E.U16 desc[UR36][R60.64], R20 ;  /* 0x000000143c004986 */ /* 0x0001e2000c101524 */
[-C--:B------:R-:W-:Y:S02]  /*8290*/  IADD3 R88, P5, R59, R4.reuse, RZ ;  /* 0x000000043b587210 */ /* 0x080fe40007fbe0ff */
[----:B------:R-:W-:Y:S02]  /*82a0*/  IADD3 R90, P4, R57, R4, RZ ;  /* 0x00000004395a7210 */ /* 0x000fe40007f9e0ff */
[----:B------:R-:W-:Y:S01]  /*82b0*/  PRMT R56, R63, 0x7610, R56 ;  /* 0x000076103f387816 */ /* 0x000fe20000000038 */
[--C-:B-1----:R-:W-:Y:S01]  /*82c0*/  IMAD.X R89, R21, 0x1, R5.reuse, P5 ;  /* 0x0000000115597824 */ /* 0x102fe200028e0605 */
[----:B------:R-:W-:Y:S01]  /*82d0*/  LOP3.LUT R63, R11, 0x20, RZ, 0xfc, !PT ;  /* 0x000000200b3f7812 */ /* 0x000fe200078efcff */
[----:B------:R-:W-:Y:S01]  /*82e0*/  IMAD.X R91, R21, 0x1, R5, P4 ;  /* 0x00000001155b7824 */ /* 0x000fe200020e0605 */
[----:B------:R-:W-:Y:S02]  /*82f0*/  IADD3 R92, P4, R59, R12, RZ ;  /* 0x0000000c3b5c7210 */ /* 0x000fe40007f9e0ff */
[----:B------:R1:W-:Y:S01]  /*8300*/  @P1 STG.E.U16 desc[UR36][R88.64], R58 ;  /* 0x0000003a58001986 */ /* 0x0003e2000c101524 */
[C---:B------:R-:W-:Y:S01]  /*8310*/  ISETP.GT.AND P1, PT, R10.reuse, 0x8, P2 ;  /* 0x000000080a00780c */ /* 0x040fe20001724270 */
[----:B0-----:R-:W-:Y:S01]  /*8320*/  FMUL R60, R29, R120 ;  /* 0x000000781d3c7220 */ /* 0x001fe20000400000 */
[----:B------:R-:W-:Y:S01]  /*8330*/  IMAD.X R93, R21, 0x1, R13, P4 ;  /* 0x00000001155d7824 */ /* 0x000fe200020e060d */
[----:B------:R0:W-:Y:S01]  /*8340*/  @P0 STG.E.U16 desc[UR36][R90.64], R14 ;  /* 0x0000000e5a000986 */ /* 0x0001e2000c101524 */
[----:B------:R-:W-:-:S02]  /*8350*/  ISETP.GT.AND P0, PT, R10, 0x9, P2 ;  /* 0x000000090a00780c */ /* 0x000fc40001704270 */
[----:B------:R-:W-:Y:S02]  /*8360*/  LOP3.LUT R61, R11, 0x22, RZ, 0xfc, !PT ;  /* 0x000000220b3d7812 */ /* 0x000fe400078efcff */
[----:B------:R-:W-:Y:S02]  /*8370*/  F2FP.F16.F32.PACK_AB R20, RZ, R65 ;  /* 0x00000041ff14723e */ /* 0x000fe400000000ff */
[----:B------:R-:W-:Y:S02]  /*8380*/  F2FP.F16.F32.PACK_AB R60, RZ, R60 ;  /* 0x0000003cff3c723e */ /* 0x000fe400000000ff */
[----:B-1----:R-:W-:Y:S01]  /*8390*/  IADD3 R88, P5, R57, R12, RZ ;  /* 0x0000000c39587210 */ /* 0x002fe20007fbe0ff */
[----:B------:R-:W-:Y:S01]  /*83a0*/  @P1 STG.E.U16 desc[UR36][R92.64], R62 ;  /* 0x0000003e5c001986 */ /* 0x000fe2000c101524 */
[----:B------:R-:W-:Y:S01]  /*83b0*/  ISETP.GT.AND P1, PT, R10, 0x10, P3 ;  /* 0x000000100a00780c */ /* 0x000fe20001f24270 */
[----:B0-----:R-:W-:Y:S01]  /*83c0*/  FMUL R14, R64, R120 ;  /* 0x00000078400e7220 */ /* 0x001fe20000400000 */
[-C--:B------:R-:W-:Y:S01]  /*83d0*/  IADD3 R64, P4, R63, R4.reuse, RZ ;  /* 0x000000043f407210 */ /* 0x080fe20007f9e0ff */
[----:B------:R-:W-:Y:S01]  /*83e0*/  IMAD.X R89, R21, 0x1, R13, P5 ;  /* 0x0000000115597824 */ /* 0x000fe200028e060d */
[----:B------:R-:W-:-:S02]  /*83f0*/  IADD3 R90, P5, R61, R4, RZ ;  /* 0x000000043d5a7210 */ /* 0x000fc40007fbe0ff */
[----:B------:R-:W-:Y:S01]  /*8400*/  F2FP.F16.F32.PACK_AB R14, RZ, R14 ;  /* 0x0000000eff0e723e */ /* 0x000fe200000000ff */
[C-C-:B------:R-:W-:Y:S01]  /*8410*/  IMAD.X R65, R21.reuse, 0x1, R5.reuse, P4 ;  /* 0x0000000115417824 */ /* 0x140fe200020e0605 */
[----:B------:R0:W-:Y:S01]  /*8420*/  @P0 STG.E.U16 desc[UR36][R88.64], R56 ;  /* 0x0000003858000986 */ /* 0x0001e2000c101524 */
[C---:B------:R-:W-:Y:S01]  /*8430*/  ISETP.GT.AND P0, PT, R10.reuse, 0x11, P3 ;  /* 0x000000110a00780c */ /* 0x040fe20001f04270 */
[----:B------:R-:W-:Y:S01]  /*8440*/  IMAD.X R91, R21, 0x1, R5, P5 ;  /* 0x00000001155b7824 */ /* 0x000fe200028e0605 */
[C---:B------:R-:W-:Y:S02]  /*8450*/  ISETP.GT.AND P4, PT, R10.reuse, 0x10, P2 ;  /* 0x000000100a00780c */ /* 0x040fe40001784270 */
[----:B------:R1:W-:Y:S01]  /*8460*/  @P1 STG.E.U16 desc[UR36][R64.64], R14 ;  /* 0x0000000e40001986 */ /* 0x0003e2000c101524 */
[----:B------:R-:W-:Y:S02]  /*8470*/  ISETP.GT.AND P1, PT, R10, 0x11, P2 ;  /* 0x000000110a00780c */ /* 0x000fe40001724270 */
[----:B0-----:R-:W-:-:S06]  /*8480*/  IADD3 R88, P5, R63, R12, RZ ;  /* 0x0000000c3f587210 */ /* 0x001fcc0007fbe0ff */
[----:B------:R0:W-:Y:S01]  /*8490*/  @P0 STG.E.U16 desc[UR36][R90.64], R20 ;  /* 0x000000145a000986 */ /* 0x0001e2000c101524 */
[----:B------:R-:W-:Y:S01]  /*84a0*/  ISETP.GT.AND P0, PT, R10, 0x18, P3 ;  /* 0x000000180a00780c */ /* 0x000fe20001f04270 */
[--C-:B------:R-:W-:Y:S01]  /*84b0*/  IMAD.X R89, R21, 0x1, R13.reuse, P5 ;  /* 0x0000000115597824 */ /* 0x100fe200028e060d */
[----:B-1----:R-:W-:Y:S01]  /*84c0*/  LOP3.LUT R65, R11, 0x30, RZ, 0xfc, !PT ;  /* 0x000000300b417812 */ /* 0x002fe200078efcff */
[----:B------:R-:W-:Y:S01]  /*84d0*/  FMUL R14, R69, R120 ;  /* 0x00000078450e7220 */ /* 0x000fe20000400000 */
[----:B------:R-:W-:Y:S02]  /*84e0*/  IADD3 R92, P5, R61, R12, RZ ;  /* 0x0000000c3d5c7210 */ /* 0x000fe40007fbe0ff */
[----:B------:R1:W-:Y:S01]  /*84f0*/  @P4 STG.E.U16 desc[UR36][R88.64], R66 ;  /* 0x0000004258004986 */ /* 0x0003e2000c101524 */
[----:B------:R-:W-:Y:S02]  /*8500*/  PRMT R56, R67, 0x7610, R56 ;  /* 0x0000761043387816 */ /* 0x000fe40000000038 */
[----:B------:R-:W-:Y:S01]  /*8510*/  LOP3.LUT R67, R11, 0x32, RZ, 0xfc, !PT ;  /* 0x000000320b437812 */ /* 0x000fe200078efcff */
[----:B------:R-:W-:Y:S01]  /*8520*/  IMAD.X R93, R21, 0x1, R13, P5 ;  /* 0x00000001155d7824 */ /* 0x000fe200028e060d */
[----:B0-----:R-:W-:-:S02]  /*8530*/  F2FP.F16.F32.PACK_AB R20, RZ, R68 ;  /* 0x00000044ff14723e */ /* 0x001fc400000000ff */
[-C--:B------:R-:W-:Y:S02]  /*8540*/  IADD3 R68, P4, R65, R4.reuse, RZ ;  /* 0x0000000441447210 */ /* 0x080fe40007f9e0ff */
[----:B------:R0:W-:Y:S01]  /*8550*/  @P1 STG.E.U16 desc[UR36][R92.64], R56 ;  /* 0x000000385c001986 */ /* 0x0001e2000c101524 */
[----:B------:R-:W-:Y:S02]  /*8560*/  ISETP.GT.AND P1, PT, R10, 0x19, P3 ;  /* 0x000000190a00780c */ /* 0x000fe40001f24270 */
[--C-:B------:R-:W-:Y:S01]  /*8570*/  IMAD.X R69, R21, 0x1, R5.reuse, P4 ;  /* 0x0000000115457824 */ /* 0x100fe200020e0605 */
[----:B-1----:R-:W-:Y:S02]  /*8580*/  IADD3 R88, P4, R67, R4, RZ ;  /* 0x0000000443587210 */ /* 0x002fe40007f9e0ff */
[----:B------:R-:W-:Y:S02]  /*8590*/  F2FP.F16.F32.PACK_AB R14, RZ, R14 ;  /* 0x0000000eff0e723e */ /* 0x000fe400000000ff */
[----:B------:R1:W-:Y:S01]  /*85a0*/  @P0 STG.E.U16 desc[UR36][R68.64], R20 ;  /* 0x0000001444000986 */ /* 0x0003e2000c101524 */
[----:B------:R-:W-:Y:S01]  /*85b0*/  IMAD.X R89, R21, 0x1, R5, P4 ;  /* 0x0000000115597824 */ /* 0x000fe200020e0605 */
[----:B------:R-:W-:-:S02]  /*85c0*/  IADD3 R90, P4, R65, R12, RZ ;  /* 0x0000000c415a7210 */ /* 0x000fc40007f9e0ff */
[----:B------:R-:W-:Y:S02]  /*85d0*/  ISETP.GT.AND P0, PT, R10, 0x18, P2 ;  /* 0x000000180a00780c */ /* 0x000fe40001704270 */
[----:B------:R-:W-:Y:S01]  /*85e0*/  PRMT R58, R14, 0x7610, R58 ;  /* 0x000076100e3a7816 */ /* 0x000fe2000000003a */
[----:B------:R-:W-:Y:S01]  /*85f0*/  IMAD.X R91, R21, 0x1, R13, P4 ;  /* 0x00000001155b7824 */ /* 0x000fe200020e060d */
[----:B------:R-:W-:Y:S01]  /*8600*/  ISETP.GT.AND P4, PT, R10, 0x19, P2 ;  /* 0x000000190a00780c */ /* 0x000fe20001784270 */
[----:B------:R-:W-:Y:S01]  /*8610*/  FMUL R14, R73, R120 ;  /* 0x00000078490e7220 */ /* 0x000fe20000400000 */
[----:B0-----:R-:W-:Y:S01]  /*8620*/  F2FP.F16.F32.PACK_AB R56, RZ, R72 ;  /* 0x00000048ff38723e */ /* 0x001fe200000000ff */
[----:B------:R0:W-:Y:S01]  /*8630*/  @P1 STG.E.U16 desc[UR36][R88.64], R58 ;  /* 0x0000003a58001986 */ /* 0x0001e2000c101524 */
[----:B------:R-:W-:Y:S02]  /*8640*/  IADD3 R72, P5, R67, R12, RZ ;  /* 0x0000000c43487210 */ /* 0x000fe40007fbe0ff */
[----:B-1----:R-:W-:-:S02]  /*8650*/  F2FP.F16.F32.PACK_AB R20, RZ, R71 ;  /* 0x00000047ff14723e */ /* 0x002fc400000000ff */
[----:B------:R-:W-:Y:S01]  /*8660*/  LOP3.LUT R71, R11, 0x40, RZ, 0xfc, !PT ;  /* 0x000000400b477812 */ /* 0x000fe200078efcff */
[----:B------:R-:W-:Y:S01]  /*8670*/  IMAD.X R73, R21, 0x1, R13, P5 ;  /* 0x0000000115497824 */ /* 0x000fe200028e060d */
[C---:B------:R-:W-:Y:S01]  /*8680*/  ISETP.GT.AND P1, PT, R10.reuse, 0x20, P3 ;  /* 0x000000200a00780c */ /* 0x040fe20001f24270 */
[----:B------:R1:W-:Y:S01]  /*8690*/  @P0 STG.E.U16 desc[UR36][R90.64], R70 ;  /* 0x000000465a000986 */ /* 0x0003e2000c101524 */
[----:B------:R-:W-:Y:S02]  /*86a0*/  LOP3.LUT R69, R11, 0x42, RZ, 0xfc, !PT ;  /* 0x000000420b457812 */ /* 0x000fe400078efcff */
[----:B------:R-:W-:Y:S01]  /*86b0*/  ISETP.GT.AND P0, PT, R10, 0x21, P3 ;  /* 0x000000210a00780c */ /* 0x000fe20001f04270 */
[----:B------:R2:W-:Y:S01]  /*86c0*/  @P4 STG.E.U16 desc[UR36][R72.64], R20 ;  /* 0x0000001448004986 */ /* 0x0005e2000c101524 */
[----:B0-----:R-:W-:Y:S02]  /*86d0*/  IADD3 R88, P5, R71, R4, RZ ;  /* 0x0000000447587210 */ /* 0x001fe40007fbe0ff */
[----:B------:R-:W-:-:S03]  /*86e0*/  F2FP.F16.F32.PACK_AB R14, RZ, R14 ;  /* 0x0000000eff0e723e */ /* 0x000fc600000000ff */
[----:B------:R-:W-:Y:S01]  /*86f0*/  IMAD.X R89, R21, 0x1, R5, P5 ;  /* 0x0000000115597824 */ /* 0x000fe200028e0605 */
[----:B-1----:R-:W-:-:S04]  /*8700*/  IADD3 R90, P4, R69, R4, RZ ;  /* 0x00000004455a7210 */ /* 0x002fc80007f9e0ff */
[----:B------:R0:W-:Y:S01]  /*8710*/  @P1 STG.E.U16 desc[UR36][R88.64], R56 ;  /* 0x0000003858001986 */ /* 0x0001e2000c101524 */
[C---:B------:R-:W-:Y:S01]  /*8720*/  ISETP.GT.AND P1, PT, R10.reuse, 0x20, P2 ;  /* 0x000000200a00780c */ /* 0x040fe20001724270 */
[----:B------:R-:W-:Y:S01]  /*8730*/  IMAD.X R91, R21, 0x1, R5, P4 ;  /* 0x00000001155b7824 */ /* 0x000fe200020e0605 */
[----:B------:R-:W-:Y:S02]  /*8740*/  IADD3 R92, P4, R71, R12, RZ ;  /* 0x0000000c475c7210 */ /* 0x000fe40007f9e0ff */
[----:B--2---:R-:W-:Y:S02]  /*8750*/  LOP3.LUT R73, R11, 0x52, RZ, 0xfc, !PT ;  /* 0x000000520b497812 */ /* 0x004fe400078efcff */
[----:B------:R1:W-:Y:S01]  /*8760*/  @P0 STG.E.U16 desc[UR36][R90.64], R14 ;  /* 0x0000000e5a000986 */ /* 0x0003e2000c101524 */
[----:B------:R-:W-:Y:S01]  /*8770*/  ISETP.GT.AND P0, PT, R10, 0x21, P2 ;  /* 0x000000210a00780c */ /* 0x000fe20001704270 */
[----:B------:R-:W-:Y:S01]  /*8780*/  IMAD.X R93, R21, 0x1, R13, P4 ;  /* 0x00000001155d7824 */ /* 0x000fe200020e060d */
[----:B------:R-:W-:-:S02]  /*8790*/  F2FP.F16.F32.PACK_AB R20, RZ, R77 ;  /* 0x0000004dff14723e */ /* 0x000fc400000000ff */
[----:B0-----:R-:W-:Y:S02]  /*87a0*/  IADD3 R88, P5, R69, R12, RZ ;  /* 0x0000000c45587210 */ /* 0x001fe40007fbe0ff */
[----:B------:R-:W-:Y:S01]  /*87b0*/  PRMT R56, R75, 0x7610, R56 ;  /* 0x000076104b387816 */ /* 0x000fe20000000038 */
[----:B------:R-:W-:Y:S01]  /*87c0*/  @P1 STG.E.U16 desc[UR36][R92.64], R74 ;  /* 0x0000004a5c001986 */ /* 0x000fe2000c101524 */
[----:B------:R-:W-:Y:S01]  /*87d0*/  LOP3.LUT R75, R11, 0x50, RZ, 0xfc, !PT ;  /* 0x000000500b4b7812 */ /* 0x000fe200078efcff */
[----:B------:R-:W-:Y:S01]  /*87e0*/  IMAD.X R89, R21, 0x1, R13, P5 ;  /* 0x0000000115597824 */ /* 0x000fe200028e060d */
[----:B------:R-:W-:Y:S01]  /*87f0*/  ISETP.GT.AND P1, PT, R10, 0x28, P3 ;  /* 0x000000280a00780c */ /* 0x000fe20001f24270 */
[----:B-1----:R-:W-:Y:S01]  /*8800*/  FMUL R14, R76, R120 ;  /* 0x000000784c0e7220 */ /* 0x002fe20000400000 */
[-C--:B------:R-:W-:Y:S02]  /*8810*/  IADD3 R76, P4, R75, R4.reuse, RZ ;  /* 0x000000044b4c7210 */ /* 0x080fe40007f9e0ff */
[----:B------:R-:W-:Y:S01]  /*8820*/  IADD3 R90, P5, R73, R4, RZ ;  /* 0x00000004495a7210 */ /* 0x000fe20007fbe0ff */
[----:B------:R0:W-:Y:S01]  /*8830*/  @P0 STG.E.U16 desc[UR36][R88.64], R56 ;  /* 0x0000003858000986 */ /* 0x0001e2000c101524 */
[C---:B------:R-:W-:Y:S01]  /*8840*/  ISETP.GT.AND P0, PT, R10.reuse, 0x29, P3 ;  /* 0x000000290a00780c */ /* 0x040fe20001f04270 */
[C-C-:B------:R-:W-:Y:S01]  /*8850*/  IMAD.X R77, R21.reuse, 0x1, R5.reuse, P4 ;  /* 0x00000001154d7824 */ /* 0x140fe200020e0605 */
[----:B------:R-:W-:Y:S01]  /*8860*/  ISETP.GT.AND P4, PT, R10, 0x28, P2 ;  /* 0x000000280a00780c */ /* 0x000fe20001784270 */
[----:B------:R-:W-:Y:S01]  /*8870*/  IMAD.X R91, R21, 0x1, R5, P5 ;  /* 0x00000001155b7824 */ /* 0x000fe200028e0605 */
[----:B------:R-:W-:-:S05]  /*8880*/  F2FP.F16.F32.PACK_AB R14, RZ, R14 ;  /* 0x0000000eff0e723e */ /* 0x000fca00000000ff */
[----:B------:R1:W-:Y:S01]  /*8890*/  @P1 STG.E.U16 desc[UR36][R76.64], R14 ;  /* 0x0000000e4c001986 */ /* 0x0003e2000c101524 */
[C---:B------:R-:W-:Y:S02]  /*88a0*/  ISETP.GT.AND P1, PT, R10.reuse, 0x29, P2 ;  /* 0x000000290a00780c */ /* 0x040fe40001724270 */
[-C--:B0-----:R-:W-:Y:S01]  /*88b0*/  IADD3 R88, P5, R75, R12.reuse, RZ ;  /* 0x0000000c4b587210 */ /* 0x081fe20007fbe0ff */
[----:B------:R0:W-:Y:S01]  /*88c0*/  @P0 STG.E.U16 desc[UR36][R90.64], R20 ;  /* 0x000000145a000986 */ /* 0x0001e2000c101524 */
[----:B------:R-:W-:Y:S02]  /*88d0*/  PRMT R56, R79, 0x7610, R56 ;  /* 0x000076104f387816 */ /* 0x000fe40000000038 */
[----:B------:R-:W-:Y:S01]  /*88e0*/  LOP3.LUT R79, R11, 0x62, RZ, 0xfc, !PT ;  /* 0x000000620b4f7812 */ /* 0x000fe200078efcff */
[--C-:B------:R-:W-:Y:S01]  /*88f0*/  IMAD.X R89, R21, 0x1, R13.reuse, P5 ;  /* 0x0000000115597824 */ /* 0x100fe200028e060d */
[----:B------:R-:W-:Y:S02]  /*8900*/  ISETP.GT.AND P0, PT, R10, 0x30, P3 ;  /* 0x000000300a00780c */ /* 0x000fe40001f04270 */
[----:B------:R-:W-:Y:S01]  /*8910*/  IADD3 R92, P5, R73, R12, RZ ;  /* 0x0000000c495c7210 */ /* 0x000fe20007fbe0ff */
[----:B-1----:R-:W-:Y:S01]  /*8920*/  FMUL R14, R81, R120 ;  /* 0x00000078510e7220 */ /* 0x002fe20000400000 */
[----:B------:R-:W-:Y:S01]  /*8930*/  LOP3.LUT R77, R11, 0x60, RZ, 0xfc, !PT ;  /* 0x000000600b4d7812 */ /* 0x000fe200078efcff */
[----:B------:R1:W-:Y:S01]  /*8940*/  @P4 STG.E.U16 desc[UR36][R88.64], R78 ;  /* 0x0000004e58004986 */ /* 0x0003e2000c101524 */
[----:B0-----:R-:W-:Y:S01]  /*8950*/  F2FP.F16.F32.PACK_AB R20, RZ, R80 ;  /* 0x00000050ff14723e */ /* 0x001fe200000000ff */
[----:B------:R-:W-:Y:S01]  /*8960*/  IMAD.X R93, R21, 0x1, R13, P5 ;  /* 0x00000001155d7824 */ /* 0x000fe200028e060d */
[----:B------:R-:W-:-:S02]  /*8970*/  IADD3 R80, P4, R77, R4, RZ ;  /* 0x000000044d507210 */ /* 0x000fc40007f9e0ff */
[----:B------:R-:W-:Y:S02]  /*8980*/  PRMT R58, R20, 0x7610, R58 ;  /* 0x00007610143a7816 */ /* 0x000fe4000000003a */
[----:B------:R-:W-:Y:S01]  /*8990*/  F2FP.F16.F32.PACK_AB R14, RZ, R14 ;  /* 0x0000000eff0e723e */ /* 0x000fe200000000ff */
[--C-:B------:R-:W-:Y:S01]  /*89a0*/  IMAD.X R81, R21, 0x1, R5.reuse, P4 ;  /* 0x0000000115517824 */ /* 0x100fe200020e0605 */
[----:B------:R-:W-:Y:S01]  /*89b0*/  F2FP.F16.F32.PACK_AB R20, RZ, R82 ;  /* 0x00000052ff14723e */ /* 0x000fe200000000ff */
[----:B------:R0:W-:Y:S01]  /*89c0*/  @P1 STG.E.U16 desc[UR36][R92.64], R56 ;  /* 0x000000385c001986 */ /* 0x0001e2000c101524 */
[----:B-1----:R-:W-:Y:S02]  /*89d0*/  IADD3 R88, P4, R79, R4, RZ ;  /* 0x000000044f587210 */ /* 0x002fe40007f9e0ff */
[C---:B------:R-:W-:Y:S01]  /*89e0*/  ISETP.GT.AND P1, PT, R10.reuse, 0x31, P3 ;  /* 0x000000310a00780c */ /* 0x040fe20001f24270 */
[----:B------:R1:W-:Y:S01]  /*89f0*/  @P0 STG.E.U16 desc[UR36][R80.64], R58 ;  /* 0x0000003a50000986 */ /* 0x0003e2000c101524 */
[----:B------:R-:W-:Y:S01]  /*8a00*/  ISETP.GT.AND P0, PT, R10, 0x30, P2 ;  /* 0x000000300a00780c */ /* 0x000fe20001704270 */
[----:B------:R-:W-:Y:S01]  /*8a10*/  IMAD.X R89, R21, 0x1, R5, P4 ;  /* 0x0000000115597824 */ /* 0x000fe200020e0605 */
[----:B------:R-:W-:-:S02]  /*8a20*/  IADD3 R82, P4, R77, R12, RZ ;  /* 0x0000000c4d527210 */ /* 0x000fc40007f9e0ff */
[----:B0-----:R-:W-:Y:S01]  /*8a30*/  PRMT R56, R14, 0x7610, R56 ;  /* 0x000076100e387816 */ /* 0x001fe20000000038 */
[-C--:B------:R-:W-:Y:S02]  /*8a40*/  FMUL R14, R83, R120.reuse ;  /* 0x00000078530e7220 */ /* 0x080fe40000400000 */
[--C-:B------:R-:W-:Y:S01]  /*8a50*/  IMAD.X R83, R21, 0x1, R13.reuse, P4 ;  /* 0x0000000115537824 */ /* 0x100fe200020e060d */
[----:B------:R-:W-:Y:S01]  /*8a60*/  ISETP.GT.AND P4, PT, R10, 0x31, P2 ;  /* 0x000000310a00780c */ /* 0x000fe20001784270 */
[----:B-1----:R-:W-:Y:S01]  /*8a70*/  FMUL R58, R28, R120 ;  /* 0x000000781c3a7220 */ /* 0x002fe20000400000 */
[----:B------:R-:W-:Y:S01]  /*8a80*/  IADD3 R80, P5, R79, R12, RZ ;  /* 0x0000000c4f507210 */ /* 0x000fe20007fbe0ff */
[----:B------:R0:W-:Y:S01]  /*8a90*/  @P1 STG.E.U16 desc[UR36][R88.64], R56 ;  /* 0x0000003858001986 */ /* 0x0001e2000c101524 */
[----:B------:R-:W-:Y:S02]  /*8aa0*/  F2FP.F16.F32.PACK_AB R14, RZ, R14 ;  /* 0x0000000eff0e723e */ /* 0x000fe400000000ff */
[----:B------:R-:W-:Y:S01]  /*8ab0*/  ISETP.GT.AND P1, PT, R3, 0x100, PT ;  /* 0x000001000300780c */ /* 0x000fe20003f24270 */
[----:B------:R-:W-:Y:S01]  /*8ac0*/  IMAD.X R81, R21, 0x1, R13, P5 ;  /* 0x0000000115517824 */ /* 0x000fe200028e060d */
[----:B------:R-:W-:Y:S01]  /*8ad0*/  PRMT R62, R14, 0x7610, R62 ;  /* 0x000076100e3e7816 */ /* 0x000fe2000000003e */
[----:B------:R1:W-:Y:S01]  /*8ae0*/  @P0 STG.E.U16 desc[UR36][R82.64], R20 ;  /* 0x0000001452000986 */ /* 0x0003e2000c101524 */
[----:B------:R-:W-:Y:S01]  /*8af0*/  ISETP.GT.AND P0, PT, R3, 0x108, PT ;  /* 0x000001080300780c */ /* 0x000fe20003f04270 */
[-C--:B------:R-:W-:Y:S01]  /*8b00*/  FMUL R3, R24, R120.reuse ;  /* 0x0000007818037220 */ /* 0x080fe20000400000 */
[-C--:B------:R-:W-:Y:S01]  /*8b10*/  FMUL R14, R25, R120.reuse ;  /* 0x00000078190e7220 */ /* 0x080fe20000400000 */
[----:B------:R2:W-:Y:S01]  /*8b20*/  @P4 STG.E.U16 desc[UR36][R80.64], R62 ;  /* 0x0000003e50004986 */ /* 0x0005e2000c101524 */
[C---:B------:R-:W-:Y:S01]  /*8b30*/  ISETP.GT.AND P4, PT, R10.reuse, 0x38, P3 ;  /* 0x000000380a00780c */ /* 0x040fe20001f84270 */
[----:B0-----:R-:W-:Y:S01]  /*8b40*/  FMUL R56, R27, R120 ;  /* 0x000000781b387220 */ /* 0x001fe20000400000 */
[----:B------:R-:W-:-:S02]  /*8b50*/  ISETP.GT.AND P3, PT, R10, 0x39, P3 ;  /* 0x000000390a00780c */ /* 0x000fc40001f64270 */
[----:B------:R-:W-:Y:S02]  /*8b60*/  F2FP.F16.F32.PACK_AB R3, RZ, R3 ;  /* 0x00000003ff03723e */ /* 0x000fe400000000ff */
[----:B------:R-:W-:Y:S01]  /*8b70*/  F2FP.F16.F32.PACK_AB R14, RZ, R14 ;  /* 0x0000000eff0e723e */ /* 0x000fe200000000ff */
[----:B-1----:R-:W-:Y:S01]  /*8b80*/  FMUL R20, R26, R120 ;  /* 0x000000781a147220 */ /* 0x002fe20000400000 */
[C---:B------:R-:W-:Y:S02]  /*8b90*/  LOP3.LUT R83, R11.reuse, 0x72, RZ, 0xfc, !PT ;  /* 0x000000720b537812 */ /* 0x040fe400078efcff */
[----:B------:R-:W-:Y:S02]  /*8ba0*/  F2FP.F16.F32.PACK_AB R56, RZ, R56 ;  /* 0x00000038ff38723e */ /* 0x000fe400000000ff */
[----:B--2---:R-:W-:Y:S02]  /*8bb0*/  LOP3.LUT R81, R11, 0x70, RZ, 0xfc, !PT ;  /* 0x000000700b517812 */ /* 0x004fe400078efcff */
[----:B------:R-:W-:-:S02]  /*8bc0*/  F2FP.F16.F32.PACK_AB R20, RZ, R20 ;  /* 0x00000014ff14723e */ /* 0x000fc400000000ff */
[----:B------:R-:W-:Y:S02]  /*8bd0*/  IADD3 R24, P5, R81, R4, RZ ;  /* 0x0000000451187210 */ /* 0x000fe40007fbe0ff */
[----:B------:R-:W-:-:S03]  /*8be0*/  F2FP.F16.F32.PACK_AB R58, RZ, R58 ;  /* 0x0000003aff3a723e */ /* 0x000fc600000000ff */
[----:B------:R-:W-:Y:S01]  /*8bf0*/  IMAD.X R25, R21, 0x1, R5, P5 ;  /* 0x0000000115197824 */ /* 0x000fe200028e0605 */
[C---:B------:R-:W-:Y:S02]  /*8c00*/  ISETP.GT.AND P5, PT, R10.reuse, 0x38, P2 ;  /* 0x000000380a00780c */ /* 0x040fe400017a4270 */
[----:B------:R-:W-:Y:S02]  /*8c10*/  ISETP.GT.AND P2, PT, R10, 0x39, P2 ;  /* 0x000000390a00780c */ /* 0x000fe40001744270 */
[----:B------:R0:W-:Y:S01]  /*8c20*/  @P4 STG.E.U16 desc[UR36][R24.64], R84 ;  /* 0x0000005418004986 */ /* 0x0001e2000c101524 */
[----:B------:R-:W-:-:S05]  /*8c30*/  IADD3 R4, P4, R83, R4, RZ ;  /* 0x0000000453047210 */ /* 0x000fca0007f9e0ff */
[----:B------:R-:W-:Y:S01]  /*8c40*/  IMAD.X R5, R21, 0x1, R5, P4 ;  /* 0x0000000115057824 */ /* 0x000fe200020e0605 */
[----:B------:R-:W-:-:S04]  /*8c50*/  IADD3 R26, P4, R81, R12, RZ ;  /* 0x0000000c511a7210 */ /* 0x000fc80007f9e0ff */
[----:B------:R1:W-:Y:S01]  /*8c60*/  @P3 STG.E.U16 desc[UR36][R4.64], R85 ;  /* 0x0000005504003986 */ /* 0x0003e2000c101524 */
[--C-:B------:R-:W-:Y:S01]  /*8c70*/  IMAD.X R27, R21, 0x1, R13.reuse, P4 ;  /* 0x00000001151b7824 */ /* 0x100fe200020e060d */
[----:B------:R-:W-:Y:S02]  /*8c80*/  IADD3 R12, P4, R83, R12, RZ ;  /* 0x0000000c530c7210 */ /* 0x000fe40007f9e0ff */
[----:B------:R-:W-:Y:S02]  /*8c90*/  ISETP.GT.AND P3, PT, R10, 0x1, P1 ;  /* 0x000000010a00780c */ /* 0x000fe40000f64270 */
[----:B------:R-:W-:Y:S01]  /*8ca0*/  @P5 STG.E.U16 desc[UR36][R26.64], R86 ;  /* 0x000000561a005986 */ /* 0x000fe2000c101524 */
[----:B------:R-:W-:Y:S01]  /*8cb0*/  IMAD.X R13, R21, 0x1, R13, P4 ;  /* 0x00000001150d7824 */ /* 0x000fe200020e060d */
[-C--:B0-----:R-:W-:Y:S02]  /*8cc0*/  IADD3 R24, P5, R11, R6.reuse, RZ ;  /* 0x000000060b187210 */ /* 0x081fe40007fbe0ff */
[----:B------:R-:W-:-:S02]  /*8cd0*/  IADD3 R28, P4, R15, R6, RZ ;  /* 0x000000060f1c7210 */ /* 0x000fc40007f9e0ff */
[----:B------:R0:W-:Y:S01]  /*8ce0*/  @P2 STG.E.U16 desc[UR36][R12.64], R87 ;  /* 0x000000570c002986 */ /* 0x0001e2000c101524 */
[C---:B------:R-:W-:Y:S01]  /*8cf0*/  ISETP.GT.AND P2, PT, R10.reuse, RZ, P1 ;  /* 0x000000ff0a00720c */ /* 0x040fe20000f44270 */
[C-C-:B------:R-:W-:Y:S01]  /*8d00*/  IMAD.X R25, R21.reuse, 0x1, R7.reuse, P5 ;  /* 0x0000000115197824 */ /* 0x140fe200028e0607 */
[----:B------:R-:W-:Y:S01]  /*8d10*/  ISETP.GT.AND P5, PT, R10, RZ, P0 ;  /* 0x000000ff0a00720c */ /* 0x000fe200007a4270 */
[----:B------:R-:W-:Y:S01]  /*8d20*/  IMAD.X R29, R21, 0x1, R7, P4 ;  /* 0x00000001151d7824 */ /* 0x000fe200020e0607 */
[----:B-1----:R-:W-:-:S05]  /*8d30*/  IADD3 R4, P4, R11, R8, RZ ;  /* 0x000000080b047210 */ /* 0x002fca0007f9e0ff */
[----:B------:R-:W-:-:S04]  /*8d40*/  IMAD.X R5, R21, 0x1, R9, P4 ;  /* 0x0000000115057824 */ /* 0x000fc800020e0609 */
[----:B------:R-:W-:Y:S01]  /*8d50*/  @P2 STG.E.U16 desc[UR36][R24.64], R3 ;  /* 0x0000000318002986 */ /* 0x000fe2000c101524 */
[----:B------:R-:W-:-:S03]  /*8d60*/  ISETP.GT.AND P2, PT, R10, 0x1, P0 ;  /* 0x000000010a00780c */ /* 0x000fc60000744270 */
[----:B------:R1:W-:Y:S01]  /*8d70*/  @P3 STG.E.U16 desc[UR36][R28.64], R14 ;  /* 0x0000000e1c003986 */ /* 0x0003e2000c101524 */
[----:B------:R-:W-:-:S03]  /*8d80*/  ISETP.GT.AND P3, PT, R10, 0x8, P1 ;  /* 0x000000080a00780c */ /* 0x000fc60000f64270 */
[----:B------:R2:W-:Y:S01]  /*8d90*/  @P5 STG.E.U16 desc[UR36][R4.64], R20 ;  /* 0x0000001404005986 */ /* 0x0005e2000c101524 */
[----:B0-----:R-:W-:-:S05]  /*8da0*/  IADD3 R12, P5, R15, R8, RZ ;  /* 0x000000080f0c7210 */ /* 0x001fca0007fbe0ff */
[----:B------:R-:W-:Y:S01]  /*8db0*/  IMAD.X R13, R21, 0x1, R9, P5 ;  /* 0x00000001150d7824 */ /* 0x000fe200028e0609 */
[C---:B------:R-:W-:Y:S02]  /*8dc0*/  ISETP.GT.AND P5, PT, R10.reuse, 0x9, P1 ;  /* 0x000000090a00780c */ /* 0x040fe40000fa4270 */
[-C--:B-1----:R-:W-:Y:S02]  /*8dd0*/  IADD3 R14, P4, R59, R6.reuse, RZ ;  /* 0x000000063b0e7210 */ /* 0x082fe40007f9e0ff */
[----:B------:R-:W-:Y:S01]  /*8de0*/  @P2 STG.E.U16 desc[UR36][R12.64], R56 ;  /* 0x000000380c002986 */ /* 0x000fe2000c101524 */
[----:B------:R-:W-:Y:S02]  /*8df0*/  ISETP.GT.AND P2, PT, R10, 0x8, P0 ;  /* 0x000000080a00780c */ /* 0x000fe40000744270 */
[----:B------:R-:W-:Y:S01]  /*8e00*/  IMAD.X R15, R21, 0x1, R7, P4 ;  /* 0x00000001150f7824 */ /* 0x000fe200020e0607 */
[----:B--2---:R-:W-:-:S04]  /*8e10*/  IADD3 R4, P4, R57, R6, RZ ;  /* 0x0000000639047210 */ /* 0x004fc80007f9e0ff */
[----:B------:R-:W-:Y:S01]  /*8e20*/  @P3 STG.E.U16 desc[UR36][R14.64], R58 ;  /* 0x0000003a0e003986 */ /* 0x000fe2000c101524 */
[----:B------:R-:W-:Y:S01]  /*8e30*/  IMAD.X R5, R21, 0x1, R7, P4 ;  /* 0x0000000115057824 */ /* 0x000fe200020e0607 */
[-C--:B------:R-:W-:Y:S02]  /*8e40*/  IADD3 R26, P4, R57, R8.reuse, RZ ;  /* 0x00000008391a7210 */ /* 0x080fe40007f9e0ff */
[----:B------:R-:W-:Y:S02]  /*8e50*/  ISETP.GT.AND P3, PT, R10, 0x9, P0 ;  /* 0x000000090a00780c */ /* 0x000fe40000764270 */
[----:B------:R0:W-:Y:S01]  /*8e60*/  @P5 STG.E.U16 desc[UR36][R4.64], R60 ;  /* 0x0000003c04005986 */ /* 0x0001e2000c101524 */
[----:B------:R-:W-:Y:S01]  /*8e70*/  IADD3 R24, P5, R59, R8, RZ ;  /* 0x000000083b187210 */ /* 0x000fe20007fbe0ff */
[----:B------:R-:W-:-:S04]  /*8e80*/  IMAD.X R27, R21, 0x1, R9, P4 ;  /* 0x00000001151b7824 */ /* 0x000fc800020e0609 */
[----:B------:R-:W-:Y:S01]  /*8e90*/  IMAD.X R25, R21, 0x1, R9, P5 ;  /* 0x0000000115197824 */ /* 0x000fe200028e0609 */
[----:B------:R-:W-:-:S04]  /*8ea0*/  ISETP.GT.AND P5, PT, R10, 0x10, P1 ;  /* 0x000000100a00780c */ /* 0x000fc80000fa4270 */
[----:B------:R-:W-:Y:S01]  /*8eb0*/  @P2 STG.E.U16 desc[UR36][R24.64], R30 ;  /* 0x0000001e18002986 */ /* 0x000fe2000c101524 */
[----:B0-----:R-:W-:Y:S02]  /*8ec0*/  IADD3 R4, P4, R63, R6, RZ ;  /* 0x000000063f047210 */ /* 0x001fe40007f9e0ff */
[C---:B------:R-:W-:Y:S01]  /*8ed0*/  ISETP.GT.AND P2, PT, R10.reuse, 0x11, P1 ;  /* 0x000000110a00780c */ /* 0x040fe20000f44270 */
[----:B------:R-:W-:Y:S01]  /*8ee0*/  @P3 STG.E.U16 desc[UR36][R26.64], R31 ;  /* 0x0000001f1a003986 */ /* 0x000fe2000c101524 */
[----:B------:R-:W-:Y:S01]  /*8ef0*/  ISETP.GT.AND P3, PT, R10, 0x10, P0 ;  /* 0x000000100a00780c */ /* 0x000fe20000764270 */
[----:B------:R-:W-:Y:S01]  /*8f00*/  IMAD.X R5, R21, 0x1, R7, P4 ;  /* 0x0000000115057824 */ /* 0x000fe200020e0607 */
[----:B------:R-:W-:-:S04]  /*8f10*/  IADD3 R14, P4, R63, R8, RZ ;  /* 0x000000083f0e7210 */ /* 0x000fc80007f9e0ff */
        /* <DEDUP_REMOVED lines=65> */
[----:B------:R4:W-:Y:S01]  /*9330*/  @P2 STG.E.U16 desc[UR36][R24.64], R48 ;  /* 0x0000003018002986 */ /* 0x0009e2000c101524 */
[----:B0-----:R-:W-:Y:S02]  /*9340*/  IADD3 R4, P4, R77, R8, RZ ;  /* 0x000000084d047210 */ /* 0x001fe40007f9e0ff */
[-C--:B------:R-:W-:Y:S01]  /*9350*/  IADD3 R14, P2, R81, R6.reuse, RZ ;  /* 0x00000006510e7210 */ /* 0x080fe20007f5e0ff */
[----:B------:R4:W-:Y:S01]  /*9360*/  @P3 STG.E.U16 desc[UR36][R26.64], R49 ;  /* 0x000000311a003986 */ /* 0x0009e2000c101524 */
[----:B------:R-:W-:Y:S01]  /*9370*/  IADD3 R6, P3, R83, R6, RZ ;  /* 0x0000000653067210 */ /* 0x000fe20007f7e0ff */
[C---:B------:R-:W-:Y:S01]  /*9380*/  IMAD.X R5, R21.reuse, 0x1, R9, P4 ;  /* 0x0000000115057824 */ /* 0x040fe200020e0609 */
[----:B------:R-:W-:Y:S01]  /*9390*/  ISETP.GT.AND P4, PT, R10, 0x31, P0 ;  /* 0x000000310a00780c */ /* 0x000fe20000784270 */
[C-C-:B------:R-:W-:Y:S02]  /*93a0*/  IMAD.X R15, R21.reuse, 0x1, R7.reuse, P2 ;  /* 0x00000001150f7824 */ /* 0x140fe400010e0607 */
[----:B------:R-:W-:Y:S01]  /*93b0*/  IMAD.X R7, R21, 0x1, R7, P3 ;  /* 0x0000000115077824 */ /* 0x000fe200018e0607 */
[----:B------:R4:W-:Y:S01]  /*93c0*/  @P5 STG.E.U16 desc[UR36][R4.64], R50 ;  /* 0x0000003204005986 */ /* 0x0009e2000c101524 */
[----:B------:R-:W-:-:S02]  /*93d0*/  IADD3 R12, P5, R79, R8, RZ ;  /* 0x000000084f0c7210 */ /* 0x000fc40007fbe0ff */
[C---:B------:R-:W-:Y:S02]  /*93e0*/  ISETP.GT.AND P3, PT, R10.reuse, 0x38, P1 ;  /* 0x000000380a00780c */ /* 0x040fe40000f64270 */
[C---:B------:R-:W-:Y:S01]  /*93f0*/  ISETP.GT.AND P1, PT, R10.reuse, 0x39, P1 ;  /* 0x000000390a00780c */ /* 0x040fe20000f24270 */
[--C-:B------:R-:W-:Y:S01]  /*9400*/  IMAD.X R13, R21, 0x1, R9.reuse, P5 ;  /* 0x00000001150d7824 */ /* 0x100fe200028e0609 */
[-C--:B------:R-:W-:Y:S02]  /*9410*/  IADD3 R28, P5, R81, R8.reuse, RZ ;  /* 0x00000008511c7210 */ /* 0x080fe40007fbe0ff */
[----:B------:R-:W-:Y:S02]  /*9420*/  IADD3 R8, P2, R83, R8, RZ ;  /* 0x0000000853087210 */ /* 0x000fe40007f5e0ff */
[----:B------:R4:W-:Y:S01]  /*9430*/  @P4 STG.E.U16 desc[UR36][R12.64], R51 ;  /* 0x000000330c004986 */ /* 0x0009e2000c101524 */
[C-C-:B------:R-:W-:Y:S01]  /*9440*/  IMAD.X R29, R21.reuse, 0x1, R9.reuse, P5 ;  /* 0x00000001151d7824 */ /* 0x140fe200028e0609 */
[C---:B------:R-:W-:Y:S01]  /*9450*/  ISETP.GT.AND P5, PT, R10.reuse, 0x38, P0 ;  /* 0x000000380a00780c */ /* 0x040fe200007a4270 */
[----:B------:R-:W-:Y:S01]  /*9460*/  IMAD.X R9, R21, 0x1, R9, P2 ;  /* 0x0000000115097824 */ /* 0x000fe200010e0609 */
[----:B------:R-:W-:Y:S01]  /*9470*/  ISETP.GT.AND P0, PT, R10, 0x39, P0 ;  /* 0x000000390a00780c */ /* 0x000fe20000704270 */
[----:B------:R4:W-:Y:S04]  /*9480*/  @P3 STG.E.U16 desc[UR36][R14.64], R52 ;  /* 0x000000340e003986 */ /* 0x0009e8000c101524 */
[----:B------:R4:W-:Y:S06]  /*9490*/  @P1 STG.E.U16 desc[UR36][R6.64], R53 ;  /* 0x0000003506001986 */ /* 0x0009ec000c101524 */
[----:B------:R4:W-:Y:S04]  /*94a0*/  @P5 STG.E.U16 desc[UR36][R28.64], R54 ;  /* 0x000000361c005986 */ /* 0x0009e8000c101524 */
[----:B------:R4:W-:Y:S02]  /*94b0*/  @P0 STG.E.U16 desc[UR36][R8.64], R55 ;  /* 0x0000003708000986 */ /* 0x0009e4000c101524 */
.L_x_191:
[----:B------:R-:W-:Y:S05]  /*94c0*/  BSYNC B0 ;  /* 0x0000000000007941 */ /* 0x000fea0003800000 */
.L_x_33:
[----:B------:R-:W-:Y:S01]  /*94d0*/  ULDC UR4, c[0x0][0xc] ;  /* 0x0000030000047ab9 */ /* 0x000fe20000000800 */
[----:B------:R-:W-:Y:S01]  /*94e0*/  ULDC UR5, c[0x0][0x10] ;  /* 0x0000040000057ab9 */ /* 0x000fe20000000800 */
[----:B0-----:R-:W0:Y:S01]  /*94f0*/  LDC R3, c[0x0][0x14] ;  /* 0x00000500ff037b82 */ /* 0x001e220000000800 */
[----:B------:R-:W-:Y:S01]  /*9500*/  UIMAD.WIDE.U32 UR4, UR4, UR5, URZ ;  /* 0x00000005040472a5 */ /* 0x000fe2000f8e003f */
[----:B------:R-:W-:Y:S02]  /*9510*/  IMAD.MOV.U32 R123, RZ, RZ, -0x1 ;  /* 0xffffffffff7b7424 */ /* 0x000fe400078e00ff */
[----:B------:R-:W-:-:S03]  /*9520*/  IMAD.MOV.U32 R121, RZ, RZ, -0x1 ;  /* 0xffffffffff797424 */ /* 0x000fc600078e00ff */
[----:B0-----:R-:W-:-:S04]  /*9530*/  IMAD.WIDE.U32 R16, R3, UR4, R16 ;  /* 0x0000000403107c25 */ /* 0x001fc8000f8e0010 */
[----:B------:R-:W-:Y:S01]  /*9540*/  IMAD R3, R3, UR5, RZ ;  /* 0x0000000503037c24 */ /* 0x000fe2000f8e02ff */
[----:B------:R-:W-:Y:S02]  /*9550*/  ULDC.64 UR4, c[0x0][0x650] ;  /* 0x0001940000047ab9 */ /* 0x000fe40000000a00 */
[----:B------:R-:W-:Y:S01]  /*9560*/  ISETP.GE.U32.AND P0, PT, R16, UR4, PT ;  /* 0x0000000410007c0c */ /* 0x000fe2000bf06070 */
[--C-:B------:R-:W-:Y:S01]  /*9570*/  IMAD.IADD R17, R17, 0x1, R3.reuse ;  /* 0x0000000111117824 */ /* 0x100fe200078e0203 */
[----:B------:R-:W-:-:S04]  /*9580*/  PRMT R3, RZ, 0x7610, R3 ;  /* 0x00007610ff037816 */ /* 0x000fc80000000003 */
[----:B------:R-:W-:-:S13]  /*9590*/  ISETP.GE.U32.AND.EX P0, PT, R17, UR5, PT, P0 ;  /* 0x0000000511007c0c */ /* 0x000fda000bf06100 */
[----:B------:R-:W-:Y:S05]  /*95a0*/  @P0 BRA `(.L_x_192) ;  /* 0x0000000400640947 */ /* 0x000fea0003800000 */
[----:B----4-:R-:W0:Y:S01]  /*95b0*/  S2R R12, SR_CTAID.X ;  /* 0x00000000000c7919 */ /* 0x010e220000002500 */
[----:B------:R-:W4:Y:S01]  /*95c0*/  LDC.64 R10, c[0x0][0x628] ;  /* 0x00018a00ff0a7b82 */ /* 0x000f220000000a00 */
[----:B------:R-:W-:Y:S01]  /*95d0*/  ULDC UR4, c[0x0][0x150] ;  /* 0x0000540000047ab9 */ /* 0x000fe20000000800 */
[----:B-1----:R-:W-:Y:S01]  /*95e0*/  IMAD.MOV.U32 R8, RZ, RZ, R16 ;  /* 0x000000ffff087224 */ /* 0x002fe200078e0010 */
[----:B------:R-:W1:Y:S01]  /*95f0*/  S2R R24, SR_CTAID.Y ;  /* 0x0000000000187919 */ /* 0x000e620000002600 */
[----:B------:R-:W-:-:S04]  /*9600*/  IMAD.MOV.U32 R9, RZ, RZ, R17 ;  /* 0x000000ffff097224 */ /* 0x000fc800078e0011 */
[----:B------:R-:W1:Y:S08]  /*9610*/  LDC R21, c[0x0][0x144] ;  /* 0x00005100ff157b82 */ /* 0x000e700000000800 */
[----:B------:R-:W1:Y:S08]  /*9620*/  LDC R0, c[0x0][0x630] ;  /* 0x00018c00ff007b82 */ /* 0x000e700000000800 */
[----:B------:R-:W1:Y:S01]  /*9630*/  LDC.64 R14, c[0x0][0x620] ;  /* 0x00018800ff0e7b82 */ /* 0x000e620000000a00 */
[----:B----4-:R-:W-:-:S04]  /*9640*/  ISETP.NE.U32.AND P0, PT, R10, RZ, PT ;  /* 0x000000ff0a00720c */ /* 0x010fc80003f05070 */
[----:B------:R-:W-:Y:S02]  /*9650*/  ISETP.NE.AND.EX P0, PT, R11, RZ, PT, P0 ;  /* 0x000000ff0b00720c */ /* 0x000fe40003f05300 */
[----:B0-----:R-:W-:-:S05]  /*9660*/  I2FP.F32.U32 R3, R12 ;  /* 0x0000000c00037245 */ /* 0x001fca0000201000 */
[----:B------:R-:W-:-:S04]  /*9670*/  FMUL R3, R3, UR4 ;  /* 0x0000000403037c20 */ /* 0x000fc80008400000 */
[----:B------:R0:W4:Y:S02]  /*9680*/  F2I.U32.TRUNC.NTZ R20, R3 ;  /* 0x0000000300147305 */ /* 0x000124000020f000 */
[----:B------:R-:W-:Y:S05]  /*9690*/  @!P0 BRA `(.L_x_193) ;  /* 0x0000000000288947 */ /* 0x000fea0003800000 */
[----:B0-----:R-:W0:Y:S02]  /*96a0*/  LDC R3, c[0x0][0x634] ;  /* 0x00018d00ff037b82 */ /* 0x001e240000000800 */
[----:B0-----:R-:W-:-:S05]  /*96b0*/  IADD3 R3, P0, R16, R3, RZ ;  /* 0x0000000310037210 */ /* 0x001fca0007f1e0ff */
[----:B------:R-:W-:-:S04]  /*96c0*/  IMAD.X R13, RZ, RZ, R17, P0 ;  /* 0x000000ffff0d7224 */ /* 0x000fc800000e0611 */
[----:B---3--:R-:W-:-:S04]  /*96d0*/  IMAD.WIDE.U32 R4, R13, R10, RZ ;  /* 0x0000000a0d047225 */ /* 0x008fc800078e00ff */
[----:B------:R-:W-:-:S04]  /*96e0*/  IMAD.WIDE.U32 R6, P0, R3, R11, R4 ;  /* 0x0000000b03067225 */ /* 0x000fc80007800004 */
[----:B------:R-:W-:-:S04]  /*96f0*/  IMAD.WIDE.U32 R4, R3, R10, RZ ;  /* 0x0000000a03047225 */ /* 0x000fc800078e00ff */
[----:B------:R-:W-:Y:S01]  /*9700*/  IMAD.X R9, RZ, RZ, RZ, P0 ;  /* 0x000000ffff097224 */ /* 0x000fe200000e06ff */
[----:B------:R-:W-:Y:S01]  /*9710*/  IADD3 RZ, P0, R5, R6, RZ ;  /* 0x0000000605ff7210 */ /* 0x000fe20007f1e0ff */
[----:B------:R-:W-:-:S04]  /*9720*/  IMAD.MOV.U32 R8, RZ, RZ, R7 ;  /* 0x000000ffff087224 */ /* 0x000fc800078e0007 */
[----:B------:R-:W-:-:S08]  /*9730*/  IMAD.WIDE.U32.X R8, R13, R11, R8, P0 ;  /* 0x0000000b0d087225 */ /* 0x000fd000000e0408 */
.L_x_193:
[----:B------:R-:W2:Y:S01]  /*9740*/  LDC.64 R28, c[0x0][0x640] ;  /* 0x00019000ff1c7b82 */ /* 0x000ea20000000a00 */
[-CC-:B-1----:R-:W-:Y:S01]  /*9750*/  SHF.R.U64 R121, R8, R0.reuse, R9.reuse ;  /* 0x0000000008797219 */ /* 0x182fe20000001209 */
[----:B----4-:R-:W-:Y:S01]  /*9760*/  IMAD.MOV R20, RZ, RZ, -R20 ;  /* 0x000000ffff147224 */ /* 0x010fe200078e0a14 */
[----:B------:R-:W-:Y:S01]  /*9770*/  SHF.R.U32.HI R0, RZ, R0, R9 ;  /* 0x00000000ff007219 */ /* 0x000fe20000011609 */
[----:B------:R-:W-:Y:S01]  /*9780*/  ULDC UR4, c[0x0][0x154] ;  /* 0x0000550000047ab9 */ /* 0x000fe20000000800 */
[----:B0-----:R-:W-:Y:S01]  /*9790*/  IADD3 R3, P0, RZ, -R121, RZ ;  /* 0x80000079ff037210 */ /* 0x001fe20007f1e0ff */
[----:B------:R-:W-:Y:S02]  /*97a0*/  IMAD R21, R21, R20, R12 ;  /* 0x0000001415157224 */ /* 0x000fe400078e020c */
[----:B------:R-:W0:Y:S01]  /*97b0*/  LDC R6, c[0x0][0x618] ;  /* 0x00018600ff067b82 */ /* 0x000e220000000800 */
[----:B------:R-:W-:Y:S02]  /*97c0*/  IMAD.MOV.U32 R7, RZ, RZ, 0x1 ;  /* 0x00000001ff077424 */ /* 0x000fe400078e00ff */
[----:B---3--:R-:W-:-:S04]  /*97d0*/  IMAD.X R5, RZ, RZ, ~R0, P0 ;  /* 0x000000ffff057224 */ /* 0x008fc800000e0e00 */
[-C--:B------:R-:W-:Y:S01]  /*97e0*/  IMAD R0, R5, R14.reuse, RZ ;  /* 0x0000000e05007224 */ /* 0x080fe200078e02ff */
[----:B------:R-:W1:Y:S01]  /*97f0*/  LDC R8, c[0x0][0x608] ;  /* 0x00018200ff087b82 */ /* 0x000e620000000800 */
[----:B------:R-:W-:-:S04]  /*9800*/  IMAD.WIDE.U32 R4, R3, R14, R16 ;  /* 0x0000000e03047225 */ /* 0x000fc800078e0010 */
[----:B------:R-:W-:Y:S01]  /*9810*/  IMAD R3, R3, R15, R0 ;  /* 0x0000000f03037224 */ /* 0x000fe200078e0200 */
[----:B------:R-:W-:Y:S02]  /*9820*/  I2FP.F32.U32 R0, R24 ;  /* 0x0000001800007245 */ /* 0x000fe40000201000 */
[----:B------:R-:W3:Y:S01]  /*9830*/  LDC R26, c[0x0][0x658] ;  /* 0x00019600ff1a7b82 */ /* 0x000ee20000000800 */
[----:B------:R-:W-:Y:S01]  /*9840*/  IMAD.IADD R3, R5, 0x1, R3 ;  /* 0x0000000105037824 */ /* 0x000fe200078e0203 */
[----:B--2---:R-:W-:Y:S01]  /*9850*/  ISETP.NE.U32.AND P0, PT, R28, RZ, PT ;  /* 0x000000ff1c00720c */ /* 0x004fe20003f05070 */
[----:B------:R-:W-:Y:S01]  /*9860*/  FMUL R0, R0, UR4 ;  /* 0x0000000400007c20 */ /* 0x000fe20008400000 */
[----:B------:R-:W-:Y:S02]  /*9870*/  IMAD.MOV.U32 R5, RZ, RZ, -0x1 ;  /* 0xffffffffff057424 */ /* 0x000fe400078e00ff */
[----:B------:R-:W-:Y:S01]  /*9880*/  ISETP.NE.AND.EX P0, PT, R29, RZ, PT, P0 ;  /* 0x000000ff1d00720c */ /* 0x000fe20003f05300 */
[----:B------:R2:W4:Y:S01]  /*9890*/  F2I.U32.TRUNC.NTZ R13, R0 ;  /* 0x00000000000d7305 */ /* 0x000522000020f000 */
[----:B------:R-:W2:Y:S01]  /*98a0*/  LDC R15, c[0x0][0x148] ;  /* 0x00005200ff0f7b82 */ /* 0x000ea20000000800 */
[----:B0-----:R-:W-:-:S02]  /*98b0*/  SHF.R.U64 R12, R4, R6, R3 ;  /* 0x00000006040c7219 */ /* 0x001fc40000001203 */
[----:B------:R-:W-:-:S05]  /*98c0*/  SHF.R.U32.HI R3, RZ, R6, R3 ;  /* 0x00000006ff037219 */ /* 0x000fca0000011603 */
[----:B------:R-:W0:Y:S01]  /*98d0*/  LDC R20, c[0x0][0x600] ;  /* 0x00018000ff147b82 */ /* 0x000e220000000800 */
[-CC-:B-1----:R-:W-:Y:S02]  /*98e0*/  SHF.R.U64 R10, R12, R8.reuse, R3.reuse ;  /* 0x000000080c0a7219 */ /* 0x182fe40000001203 */
[----:B------:R-:W-:-:S05]  /*98f0*/  SHF.R.U32.HI R3, RZ, R8, R3 ;  /* 0x00000008ff037219 */ /* 0x000fca0000011603 */
[----:B------:R-:W1:Y:S01]  /*9900*/  LDC R27, c[0x0][0x648] ;  /* 0x00019200ff1b7b82 */ /* 0x000e620000000800 */
[-C--:B---3--:R-:W-:Y:S02]  /*9910*/  SHF.L.U32 R4, R5, R26.reuse, RZ ;  /* 0x0000001a05047219 */ /* 0x088fe400000006ff */
[-CC-:B------:R-:W-:Y:S02]  /*9920*/  SHF.R.U64 R14, R10, R26.reuse, R3.reuse ;  /* 0x0000001a0a0e7219 */ /* 0x180fe40000001203 */
[----:B------:R-:W-:Y:S02]  /*9930*/  SHF.R.U32.HI R5, RZ, R26, R3 ;  /* 0x0000001aff057219 */ /* 0x000fe40000011603 */
[----:B------:R-:W-:Y:S01]  /*9940*/  LOP3.LUT R25, RZ, R4, RZ, 0x33, !PT ;  /* 0x00000004ff197212 */ /* 0x000fe200078e33ff */
[----:B------:R-:W3:Y:S01]  /*9950*/  LDC R30, c[0x0][0x638] ;  /* 0x00018e00ff1e7b82 */ /* 0x000ee20000000800 */
[----:B------:R-:W-:Y:S01]  /*9960*/  SHF.L.U32 R26, R7, R26, RZ ;  /* 0x0000001a071a7219 */ /* 0x000fe200000006ff */
[----:B------:R-:W-:-:S06]  /*9970*/  IMAD.MOV.U32 R4, RZ, RZ, R14 ;  /* 0x000000ffff047224 */ /* 0x000fcc00078e000e */
[----:B------:R-:W0:Y:S01]  /*9980*/  LDC R31, c[0x0][0x610] ;  /* 0x00018400ff1f7b82 */ /* 0x000e220000000800 */
[----:B----4-:R-:W-:Y:S05]  /*9990*/  @!P0 BRA `(.L_x_194) ;  /* 0x0000000000288947 */ /* 0x010fea0003800000 */
        /* <DEDUP_REMOVED lines=10> */
.L_x_194:
[----:B------:R-:W-:Y:S01]  /*9a40*/  ISETP.NE.AND P0, PT, R2, 0x1, PT ;  /* 0x000000010200780c */ /* 0x000fe20003f05270 */
[----:B0-----:R-:W-:Y:S01]  /*9a50*/  VIADD R7, R20, 0xffffffff ;  /* 0xffffffff14077836 */ /* 0x001fe20000000000 */
[----:B-12---:R-:W-:Y:S01]  /*9a60*/  SHF.R.U64 R0, R4, R27, R5 ;  /* 0x0000001b04007219 */ /* 0x006fe20000001205 */
[----:B------:R-:W-:Y:S01]  /*9a70*/  IMAD.MOV R13, RZ, RZ, -R13 ;  /* 0x000000ffff0d7224 */ /* 0x000fe200078e0a0d */
[----:B------:R-:W-:Y:S01]  /*9a80*/  LOP3.LUT R5, R10, R25, RZ, 0xc0, !PT ;  /* 0x000000190a057212 */ /* 0x000fe200078ec0ff */
[----:B------:R-:W-:Y:S01]  /*9a90*/  IMAD.MOV.U32 R4, RZ, RZ, 0x1 ;  /* 0x00000001ff047424 */ /* 0x000fe200078e00ff */
[----:B------:R-:W-:Y:S01]  /*9aa0*/  LOP3.LUT R12, R12, R7, RZ, 0xc0, !PT ;  /* 0x000000070c0c7212 */ /* 0x000fe200078ec0ff */
[----:B------:R-:W-:Y:S02]  /*9ab0*/  IMAD.MOV R3, RZ, RZ, -R0 ;  /* 0x000000ffff037224 */ /* 0x000fe400078e0a00 */
[----:B------:R-:W-:Y:S02]  /*9ac0*/  IMAD R0, R26, R0, R5 ;  /* 0x000000001a007224 */ /* 0x000fe400078e0205 */
[----:B---3--:R-:W-:-:S02]  /*9ad0*/  IMAD R3, R3, R30, R14 ;  /* 0x0000001e03037224 */ /* 0x008fc400078e020e */
[----:B------:R-:W-:Y:S02]  /*9ae0*/  @P0 IMAD R21, R15, R13, R24 ;  /* 0x0000000d0f150224 */ /* 0x000fe400078e0218 */
[----:B------:R-:W-:Y:S01]  /*9af0*/  IMAD R5, R3, R20, R12 ;  /* 0x0000001403057224 */ /* 0x000fe200078e020c */
[----:B------:R-:W-:Y:S01]  /*9b00*/  PRMT R3, R4, 0x7610, R3 ;  /* 0x0000761004037816 */ /* 0x000fe20000000003 */
[----:B------:R-:W-:-:S05]  /*9b10*/  IMAD R0, R0, R31, R21 ;  /* 0x0000001f00007224 */ /* 0x000fca00078e0215 */
[----:B------:R-:W-:Y:S02]  /*9b20*/  SEL R123, R5, R0, !P0 ;  /* 0x00000000057b7207 */ /* 0x000fe40004000000 */
[----:B------:R-:W-:-:S07]  /*9b30*/  SEL R0, R0, R5, !P0 ;  /* 0x0000000500007207 */ /* 0x000fce0004000000 */
.L_x_192:
[----:B------:R-:W-:Y:S01]  /*9b40*/  LOP3.LUT P0, RZ, R3, 0xff, RZ, 0xc0, !PT ;  /* 0x000000ff03ff7812 */ /* 0x000fe2000780c0ff */
[----:B------:R-:W-:-:S12]  /*9b50*/  IMAD.MOV.U32 R124, RZ, RZ, R0 ;  /* 0x000000ffff7c7224 */ /* 0x000fd800078e0000 */
[----:B------:R-:W-:Y:S05]  /*9b60*/  @P0 BRA `(.L_x_195) ;  /* 0xffffff7400cc0947 */ /* 0x000fea000383ffff */
[----:B------:R-:W-:Y:S05]  /*9b70*/  EXIT ;  /* 0x000000000000794d */ /* 0x000fea0003800000 */
.L_x_8:
[----:B0-----:R-:W-:Y:S01]  /*9b80*/  ULDC.64 UR4, c[0x0][0x650] ;  /* 0x0001940000047ab9 */ /* 0x001fe20000000a00 */
        /* <DEDUP_REMOVED lines=25> */
.L_x_197:
[----:B------:R-:W0:Y:S01]  /*9d20*/  LDC.64 R28, c[0x0][0x640] ;  /* 0x00019000ff1c7b82 */ /* 0x000e220000000a00 */
[-CC-:B------:R-:W-:Y:S01]  /*9d30*/  SHF.R.U64 R22, R12, R6.reuse, R13.reuse ;  /* 0x000000060c167219 */ /* 0x180fe2000000120d */
[----:B------:R-:W-:Y:S01]  /*9d40*/  IMAD.MOV.U32 R30, RZ, RZ, 0x1 ;  /* 0x00000001ff1e7424 */ /* 0x000fe200078e00ff */
[----:B------:R-:W-:Y:S02]  /*9d50*/  SHF.R.U32.HI R6, RZ, R6, R13 ;  /* 0x00000006ff067219 */ /* 0x000fe4000001160d */
        /* <DEDUP_REMOVED lines=8> */
[----:B------:R-:W-:Y:S01]  /*9de0*/  IMAD.IADD R9, R9, 0x1, R11 ;  /* 0x0000000109097824 */ /* 0x000fe200078e020b */
[----:B0-----:R-:W-:-:S04]  /*9df0*/  ISETP.NE.U32.AND P0, PT, R28, RZ, PT ;  /* 0x000000ff1c00720c */ /* 0x001fc80003f05070 */
[----:B------:R-:W-:Y:S02]  /*9e00*/  ISETP.NE.AND.EX P0, PT, R29, RZ, PT, P0 ;  /* 0x000000ff1d00720c */ /* 0x000fe40003f05300 */
[----:B------:R-:W0:Y:S01]  /*9e10*/  LDC R20, c[0x0][0x600] ;  /* 0x00018000ff147b82 */ /* 0x000e220000000800 */
[-CC-:B-1----:R-:W-:Y:S01]  /*9e20*/  SHF.R.U64 R14, R8, R10.reuse, R9.reuse ;  /* 0x0000000a080e7219 */ /* 0x182fe20000001209 */
[----:B------:R-:W-:Y:S01]  /*9e30*/  IMAD.MOV.U32 R8, RZ, RZ, -0x1 ;  /* 0xffffffffff087424 */ /* 0x000fe200078e00ff */
[----:B------:R-:W-:-:S05]  /*9e40*/  SHF.R.U32.HI R9, RZ, R10, R9 ;  /* 0x0000000aff097219 */ /* 0x000fca0000011609 */
[----:B------:R-:W1:Y:S01]  /*9e50*/  LDC R26, c[0x0][0x648] ;  /* 0x00019200ff1a7b82 */ /* 0x000e620000000800 */
[-CC-:B--2---:R-:W-:Y:S02]  /*9e60*/  SHF.R.U64 R21, R14, R12.reuse, R9.reuse ;  /* 0x0000000c0e157219 */ /* 0x184fe40000001209 */
[----:B------:R-:W-:-:S05]  /*9e70*/  SHF.R.U32.HI R6, RZ, R12, R9 ;  /* 0x0000000cff067219 */ /* 0x000fca0000011609 */
[----:B------:R-:W2:Y:S01]  /*9e80*/  LDC R27, c[0x0][0x638] ;  /* 0x00018e00ff1b7b82 */ /* 0x000ea20000000800 */
[-C--:B---3--:R-:W-:Y:S02]  /*9e90*/  SHF.L.U32 R8, R8, R25.reuse, RZ ;  /* 0x0000001908087219 */ /* 0x088fe400000006ff */
[-CC-:B------:R-:W-:Y:S02]  /*9ea0*/  SHF.R.U64 R23, R21, R25.reuse, R6.reuse ;  /* 0x0000001915177219 */ /* 0x180fe40000001206 */
[----:B------:R-:W-:Y:S02]  /*9eb0*/  LOP3.LUT R32, RZ, R8, RZ, 0x33, !PT ;  /* 0x00000008ff207212 */ /* 0x000fe400078e33ff */
[----:B------:R-:W-:Y:S01]  /*9ec0*/  SHF.R.U32.HI R9, RZ, R25, R6 ;  /* 0x00000019ff097219 */ /* 0x000fe20000011606 */
[----:B------:R-:W3:Y:S01]  /*9ed0*/  LDC R31, c[0x0][0x610] ;  /* 0x00018400ff1f7b82 */ /* 0x000ee20000000800 */
[----:B------:R-:W-:Y:S01]  /*9ee0*/  IMAD.MOV.U32 R8, RZ, RZ, R23 ;  /* 0x000000ffff087224 */ /* 0x000fe200078e0017 */
[----:B------:R-:W-:Y:S06]  /*9ef0*/  @!P0 BRA `(.L_x_198) ;  /* 0x0000000000288947 */ /* 0x000fec0003800000 */
        /* <DEDUP_REMOVED lines=10> */
.L_x_198:
[----:B------:R-:W-:Y:S02]  /*9fa0*/  ISETP.NE.AND P0, PT, R2, 0x1, PT ;  /* 0x000000010200780c */ /* 0x000fe40003f05270 */
[----:B-1----:R-:W-:Y:S01]  /*9fb0*/  SHF.R.U64 R6, R8, R26, R9 ;  /* 0x0000001a08067219 */ /* 0x002fe20000001209 */
[----:B0-----:R-:W-:Y:S01]  /*9fc0*/  VIADD R9, R20, 0xffffffff ;  /* 0xffffffff14097836 */ /* 0x001fe20000000000 */
[----:B------:R-:W-:Y:S02]  /*9fd0*/  SHF.L.U32 R30, R30, R25, RZ ;  /* 0x000000191e1e7219 */ /* 0x000fe400000006ff */
[----:B------:R-:W-:Y:S01]  /*9fe0*/  LOP3.LUT R5, R21, R32, RZ, 0xc0, !PT ;  /* 0x0000002015057212 */ /* 0x000fe200078ec0ff */
[----:B------:R-:W-:-:S04]  /*9ff0*/  IMAD.MOV R8, RZ, RZ, -R6 ;  /* 0x000000ffff087224 */ /* 0x000fc800078e0a06 */
[----:B------:R-:W-:Y:S01]  /*a000*/  IMAD R6, R30, R6, R5 ;  /* 0x000000061e067224 */ /* 0x000fe200078e0205 */
[----:B------:R-:W-:Y:S01]  /*a010*/  LOP3.LUT R5, R14, R9, RZ, 0xc0, !PT ;  /* 0x000000090e057212 */ /* 0x000fe200078ec0ff */
[----:B------:R-:W-:Y:S02]  /*a020*/  @P0 IMAD R3, R7, R24, R4 ;  /* 0x0000001807030224 */ /* 0x000fe400078e0204 */
[----:B--2---:R-:W-:Y:S02]  /*a030*/  IMAD R4, R8, R27, R23 ;  /* 0x0000001b08047224 */ /* 0x004fe400078e0217 */
[----:B---3--:R-:W-:Y:S02]  /*a040*/  IMAD R3, R6, R31, R3 ;  /* 0x0000001f06037224 */ /* 0x008fe400078e0203 */
[----:B------:R-:W-:Y:S02]  /*a050*/  IMAD R4, R4, R20, R5 ;  /* 0x0000001404047224 */ /* 0x000fe400078e0205 */
[----:B------:R-:W-:-:S02]  /*a060*/  IMAD.MOV.U32 R8, RZ, RZ, 0x1 ;  /* 0x00000001ff087424 */ /* 0x000fc400078e00ff */
[----:B------:R-:W-:Y:S01]  /*a070*/  IMAD.MOV.U32 R6, RZ, RZ, R22 ;  /* 0x000000ffff067224 */ /* 0x000fe200078e0016 */
[----:B------:R-:W-:Y:S02]  /*a080*/  SEL R21, R4, R3, !P0 ;  /* 0x0000000304157207 */ /* 0x000fe40004000000 */
[----:B------:R-:W-:-:S07]  /*a090*/  SEL R20, R3, R4, !P0 ;  /* 0x0000000403147207 */ /* 0x000fce0004000000 */
.L_x_196:
[----:B------:R-:W-:-:S08]  /*a0a0*/  NOP ;  /* 0x0000000000007918 */ /* 0x000fd00000000000 */
[----:B------:R-:W0:-:S00]  /*a0b0*/  USETMAXREG.DEALLOC.CTAPOOL 0x28 ;  /* 0x00000028000079c8 */ /* 0x000e0000080e0500 */
[----:B0-----:R-:W-:-:S13]  /*a0c0*/  ISETP.NE.AND P0, PT, R0, RZ, PT ;  /* 0x000000ff0000720c */ /* 0x001fda0003f05270 */
[----:B------:R-:W-:Y:S05]  /*a0d0*/  @P0 EXIT ;  /* 0x000000000000094d */ /* 0x000fea0003800000 */
[----:B------:R-:W-:Y:S01]  /*a0e0*/  LOP3.LUT P0, RZ, R8, 0xff, RZ, 0xc0, !PT ;  /* 0x000000ff08ff7812 */ /* 0x000fe2000780c0ff */
[----:B------:R-:W-:Y:S02]  /*a0f0*/  IMAD.MOV.U32 R0, RZ, RZ, 0x1 ;  /* 0x00000001ff007424 */ /* 0x000fe400078e00ff */
[----:B------:R-:W-:-:S10]  /*a100*/  IMAD.MOV.U32 R3, RZ, RZ, RZ ;  /* 0x000000ffff037224 */ /* 0x000fd400078e00ff */
[----:B------:R-:W-:Y:S05]  /*a110*/  @!P0 BRA `(.L_x_199) ;  /* 0x0000000c00488947 */ /* 0x000fea0003800000 */
[----:B------:R-:W0:Y:S01]  /*a120*/  LDC R0, c[0x0][0x28c] ;  /* 0x0000a300ff007b82 */ /* 0x000e220000000800 */
[----:B------:R-:W1:Y:S01]  /*a130*/  S2R R11, SR_CgaCtaId ;  /* 0x00000000000b7919 */ /* 0x000e620000008800 */
[----:B------:R-:W-:Y:S01]  /*a140*/  ULDC UR5, c[0x0][0x600] ;  /* 0x0001800000057ab9 */ /* 0x000fe20000000800 */
[----:B------:R-:W-:Y:S01]  /*a150*/  ULDC UR4, c[0x0][0xc] ;  /* 0x0000030000047ab9 */ /* 0x000fe20000000800 */
[----:B------:R-:W-:Y:S01]  /*a160*/  UIADD3 UR16, UR5, -0x1, URZ ;  /* 0xffffffff05107890 */ /* 0x000fe2000fffe03f */
[----:B------:R-:W-:Y:S01]  /*a170*/  BSSY B0, `(.L_x_199) ;  /* 0x00000cc000007945 */ /* 0x000fe20003800000 */
[----:B------:R-:W-:Y:S01]  /*a180*/  ULDC UR6, c[0x0][0x658] ;  /* 0x0001960000067ab9 */ /* 0x000fe20000000800 */
[----:B------:R-:W-:Y:S01]  /*a190*/  ULDC UR5, c[0x0][0x10] ;  /* 0x0000040000057ab9 */ /* 0x000fe20000000800 */
[----:B------:R-:W-:Y:S01]  /*a1a0*/  UMOV UR7, 0xffffffff ;  /* 0xffffffff00077882 */ /* 0x000fe20000000000 */
[----:B------:R-:W-:Y:S01]  /*a1b0*/  UMOV UR8, 0x1 ;  /* 0x0000000100087882 */ /* 0x000fe20000000000 */
[----:B------:R-:W-:Y:S01]  /*a1c0*/  UIMAD.WIDE.U32 UR4, UR4, UR5, URZ ;  /* 0x00000005040472a5 */ /* 0x000fe2000f8e003f */
[----:B------:R-:W-:Y:S01]  /*a1d0*/  IMAD.MOV.U32 R9, RZ, RZ, 0x1 ;  /* 0x00000001ff097424 */ /* 0x000fe200078e00ff */
[----:B------:R-:W-:Y:S01]  /*a1e0*/  USHF.L.U32 UR7, UR7, UR6, URZ ;  /* 0x0000000607077299 */ /* 0x000fe2000800063f */
[----:B------:R-:W-:Y:S01]  /*a1f0*/  LOP3.LUT R13, R19, 0x2, RZ, 0xfc, !PT ;  /* 0x00000002130d7812 */ /* 0x000fe200078efcff */
[----:B------:R-:W-:-:S02]  /*a200*/  USHF.L.U32 UR18, UR8, UR6, URZ ;  /* 0x0000000608127299 */ /* 0x000fc4000800063f */
[----:B------:R-:W-:Y:S01]  /*a210*/  ULOP3.LUT UR17, URZ, UR7, URZ, 0x33, !UPT ;  /* 0x000000073f117292 */ /* 0x000fe2000f8e333f */
[----:B------:R-:W-:Y:S01]  /*a220*/  ULDC UR6, c[0x0][0x14] ;  /* 0x0000050000067ab9 */ /* 0x000fe20000000800 */
[----:B------:R-:W-:Y:S01]  /*a230*/  ULDC.64 UR22, c[0x0][0x198] ;  /* 0x0000660000167ab9 */ /* 0x000fe20000000a00 */
[----:B------:R-:W-:Y:S02]  /*a240*/  UIMAD.WIDE.U32 UR20, UR4, UR6, URZ ;  /* 0x00000006041472a5 */ /* 0x000fe4000f8e003f */
[----:B------:R-:W-:Y:S01]  /*a250*/  UIMAD UR13, UR5, UR6, URZ ;  /* 0x00000006050d72a4 */ /* 0x000fe2000f8e023f */
[----:B0-----:R-:W-:-:S03]  /*a260*/  VIADD R0, R0, 0x1f ;  /* 0x0000001f00007836 */ /* 0x001fc60000000000 */
[----:B------:R-:W-:Y:S02]  /*a270*/  UIADD3 UR13, UR21, UR13, URZ ;  /* 0x0000000d150d7290 */ /* 0x000fe4000fffe03f */
[----:B------:R-:W-:-:S04]  /*a280*/  SHF.R.S32.HI R3, RZ, 0x1f, R0 ;  /* 0x0000001fff037819 */ /* 0x000fc80000011400 */
[----:B------:R-:W-:Y:S01]  /*a290*/  LEA.HI R8, R3, R0, RZ, 0x5 ;  /* 0x0000000003087211 */ /* 0x000fe200078f28ff */
[C---:B-1----:R-:W-:Y:S02]  /*a2a0*/  IMAD.SHL.U32 R10, R11.reuse, 0x20, RZ ;  /* 0x000000200b0a7824 */ /* 0x042fe400078e00ff */
[----:B------:R-:W-:Y:S01]  /*a2b0*/  IMAD.SHL.U32 R11, R11, 0x400, RZ ;  /* 0x000004000b0b7824 */ /* 0x000fe200078e00ff */
[----:B------:R-:W-:Y:S01]  /*a2c0*/  SHF.R.S32.HI R8, RZ, 0x5, R8 ;  /* 0x00000005ff087819 */ /* 0x000fe20000011408 */
[----:B------:R-:W-:Y:S01]  /*a2d0*/  IMAD.MOV.U32 R0, RZ, RZ, 0x1 ;  /* 0x00000001ff007424 */ /* 0x000fe200078e00ff */
[----:B------:R-:W-:Y:S01]  /*a2e0*/  LOP3.LUT R10, R10, 0x20, RZ, 0xc0, !PT ;  /* 0x000000200a0a7812 */ /* 0x000fe200078ec0ff */
[----:B------:R-:W-:Y:S01]  /*a2f0*/  IMAD.MOV.U32 R3, RZ, RZ, RZ ;  /* 0x000000ffff037224 */ /* 0x000fe200078e00ff */
[----:B------:R-:W-:Y:S01]  /*a300*/  LOP3.LUT R11, R11, 0x400, RZ, 0xc0, !PT ;  /* 0x000004000b0b7812 */ /* 0x000fe200078ec0ff */
[----:B------:R-:W-:-:S07]  /*a310*/  VIADD R12, R8, 0x1 ;  /* 0x00000001080c7836 */ /* 0x000fce0000000000 */
.L_x_210:
[----:B------:R-:W-:-:S03]  /*a320*/  UMOV UR4, 0xffffffff ;  /* 0xffffffff00047882 */ /* 0x000fc60000000000 */
[----:B------:R-:W-:Y:S05]  /*a330*/  BRA.DIV UR4, `(.L_x_200) ;  /* 0x00000012043c7947 */ /* 0x000fea000b800000 */
[----:B------:R-:W-:-:S13]  /*a340*/  ELECT P6, URZ, PT ;  /* 0x00000000003f782f */ /* 0x000fda00038c0000 */
.L_x_225:
[----:B------:R-:W0:Y:S01]  /*a350*/  LDC R4, c[0x0][0x28c] ;  /* 0x0000a300ff047b82 */ /* 0x000e220000000800 */
[----:B------:R-:W-:Y:S01]  /*a360*/  BSSY B1, `(.L_x_201) ;  /* 0x0000038000017945 */ /* 0x000fe20003800000 */
[----:B0-----:R-:W-:-:S13]  /*a370*/  ISETP.LT.OR P6, PT, R4, 0x1, !P6 ;  /* 0x000000010400780c */ /* 0x001fda00077c1670 */
[----:B------:R-:W-:Y:S05]  /*a380*/  @P6 BRA `(.L_x_202) ;  /* 0x0000000000d46947 */ /* 0x000fea0003800000 */
[----:B------:R-:W-:Y:S02]  /*a390*/  IMAD R21, R21, 0x40, R10 ;  /* 0x0000004015157824 */ /* 0x000fe400078e020a */
[----:B------:R-:W-:Y:S02]  /*a3a0*/  IMAD R22, R20, 0x180, RZ ;  /* 0x0000018014167824 */ /* 0x000fe400078e02ff */
[----:B------:R-:W-:Y:S02]  /*a3b0*/  IMAD.MOV.U32 R24, RZ, RZ, RZ ;  /* 0x000000ffff187224 */ /* 0x000fe400078e00ff */
[----:B------:R-:W-:Y:S02]  /*a3c0*/  IMAD.MOV.U32 R4, RZ, RZ, R12 ;  /* 0x000000ffff047224 */ /* 0x000fe400078e000c */
[----:B------:R-:W-:Y:S02]  /*a3d0*/  IMAD.MOV.U32 R5, RZ, RZ, R0 ;  /* 0x000000ffff057224 */ /* 0x000fe400078e0000 */
[----:B------:R-:W-:-:S07]  /*a3e0*/  IMAD.MOV.U32 R14, RZ, RZ, R3 ;  /* 0x000000ffff0e7224 */ /* 0x000fce00078e0003 */
.L_x_205:
[----:B------:R-:W0:Y:S01]  /*a3f0*/  S2R R20, SR_CgaCtaId ;  /* 0x0000000000147919 */ /* 0x000e220000008800 */
[----:B------:R-:W-:Y:S02]  /*a400*/  MOV R7, 0x400 ;  /* 0x0000040000077802 */ /* 0x000fe40000000f00 */
[----:B------:R-:W-:-:S13]  /*a410*/  LOP3.LUT P1, RZ, R18, 0x7f, RZ, 0xc0, !PT ;  /* 0x0000007f12ff7812 */ /* 0x000fda000782c0ff */
[----:B------:R-:W1:Y:S01]  /*a420*/  @!P1 LDC R15, c[0x0][0x500] ;  /* 0x00014000ff0f9b82 */ /* 0x000e620000000800 */
[----:B0-----:R-:W-:Y:S02]  /*a430*/  LEA R23, R20, R7, 0x18 ;  /* 0x0000000714177211 */ /* 0x001fe400078ec0ff */
[----:B------:R-:W-:-:S03]  /*a440*/  SHF.L.U32 R7, R5, 0x1f, RZ ;  /* 0x0000001f05077819 */ /* 0x000fc600000006ff */
[----:B------:R-:W-:-:S04]  /*a450*/  IMAD R20, R14, 0x8, R23 ;  /* 0x000000080e147824 */ /* 0x000fc800078e0217 */
[----:B------:R-:W0:Y:S02]  /*a460*/  SYNCS.PHASECHK.TRANS64.TRYWAIT P0, [R20+URZ+0x40], R7 ;  /* 0x00004007140075a7 */ /* 0x000e24000800017f */
[----:B01----:R-:W-:Y:S05]  /*a470*/  @!P0 BRA `(.L_x_203) ;  /* 0x00000010000c8947 */ /* 0x003fea0003800000 */
.L_x_226:
[----:B0-----:R-:W-:Y:S01]  /*a480*/  PRMT R7, R13, 0x9910, RZ ;  /* 0x000099100d077816 */ /* 0x001fe200000000ff */
[----:B------:R0:W-:Y:S03]  /*a490*/  @!P1 SYNCS.ARRIVE.TRANS64 RZ, [R20+URZ], R15 ;  /* 0x0000000f14ff99a7 */ /* 0x0001e6000800003f */
[----:B------:R-:W-:-:S13]  /*a4a0*/  ISETP.NE.AND P0, PT, R7, 0x2, PT ;  /* 0x000000020700780c */ /* 0x000fda0003f05270 */
[----:B0-----:R-:W-:Y:S05]  /*a4b0*/  @P0 BRA `(.L_x_204) ;  /* 0x0000000000040947 */ /* 0x001fea0003800000 */
[----:B------:R-:W-:Y:S01]  /*a4c0*/  BPT.TRAP 0x1 ;  /* 0x000000040000795c */ /* 0x000fe20000300000 */
.L_x_204:
[----:B------:R-:W-:Y:S01]  /*a4d0*/  IMAD R15, R14, 0x6000, R23 ;  /* 0x000060000e0f7824 */ /* 0x000fe200078e0217 */
[----:B------:R-:W-:Y:S01]  /*a4e0*/  R2UR UR9, R20 ;  /* 0x00000000140972ca */ /* 0x000fe200000e0000 */
[----:B------:R-:W-:Y:S01]  /*a4f0*/  IMAD R7, R14, 0x800, R11 ;  /* 0x000008000e077824 */ /* 0x000fe200078e020b */
[----:B------:R-:W-:Y:S01]  /*a500*/  UIADD3 UR4, UP0, UR22, 0xf0, URZ ;  /* 0x000000f016047890 */ /* 0x000fe2000ff1e03f */
[----:B------:R-:W-:Y:S01]  /*a510*/  VIADD R4, R4, 0xffffffff ;  /* 0xffffffff04047836 */ /* 0x000fe20000000000 */
[----:B------:R-:W-:Y:S01]  /*a520*/  R2UR UR5, R15 ;  /* 0x000000000f0572ca */ /* 0x000fe200000e0000 */
[----:B------:R-:W-:Y:S01]  /*a530*/  IMAD R7, R7, 0x2, R23 ;  /* 0x0000000207077824 */ /* 0x000fe200078e0217 */
[----:B------:R-:W-:Y:S01]  /*a540*/  R2UR UR11, R22 ;  /* 0x00000000160b72ca */ /* 0x000fe200000e0000 */
[----:B------:R-:W-:Y:S01]  /*a550*/  UIADD3 UR24, UP1, UR22, 0x1f0, URZ ;  /* 0x000001f016187890 */ /* 0x000fe2000ff3e03f */
[----:B------:R-:W-:Y:S01]  /*a560*/  R2UR UR10, R24 ;  /* 0x00000000180a72ca */ /* 0x000fe200000e0000 */
[----:B------:R-:W-:Y:S01]  /*a570*/  VIADD R14, R14, 0x1 ;  /* 0x000000010e0e7836 */ /* 0x000fe20000000000 */
[----:B------:R-:W-:Y:S01]  /*a580*/  R2UR UR8, R7 ;  /* 0x00000000070872ca */ /* 0x000fe200000e0000 */
[----:B------:R-:W-:Y:S01]  /*a590*/  UIADD3.X UR25, URZ, UR23, URZ, UP1, !UPT ;  /* 0x000000173f197290 */ /* 0x000fe20008ffe43f */
[----:B------:R-:W-:Y:S01]  /*a5a0*/  R2UR UR12, R6 ;  /* 0x00000000060c72ca */ /* 0x000fe200000e0000 */
[----:B------:R-:W-:Y:S01]  /*a5b0*/  UMOV UR6, 0x0 ;  /* 0x0000000000067882 */ /* 0x000fe20000000000 */
[----:B------:R-:W-:Y:S01]  /*a5c0*/  R2UR UR19, R21 ;  /* 0x00000000151372ca */ /* 0x000fe200000e0000 */
[----:B------:R-:W-:Y:S01]  /*a5d0*/  UMOV UR7, 0x10000000 ;  /* 0x1000000000077882 */ /* 0x000fe20000000000 */
[----:B------:R-:W-:Y:S01]  /*a5e0*/  ISETP.GT.AND P1, PT, R4, 0x1, PT ;  /* 0x000000010400780c */ /* 0x000fe20003f24270 */
[----:B------:R-:W-:Y:S01]  /*a5f0*/  UIADD3 UR14, UR5, 0x180, URZ ;  /* 0x00000180050e7890 */ /* 0x000fe2000fffe03f */
[----:B------:R-:W-:Y:S01]  /*a600*/  ISETP.NE.AND P0, PT, R14, 0x8, PT ;  /* 0x000000080e00780c */ /* 0x000fe20003f05270 */
[----:B------:R-:W-:Y:S01]  /*a610*/  UIADD3.X UR5, URZ, UR23, URZ, UP0, !UPT ;  /* 0x000000173f057290 */ /* 0x000fe200087fe43f */
[----:B------:R-:W-:Y:S01]  /*a620*/  VIADD R24, R24, 0x20 ;  /* 0x0000002018187836 */ /* 0x000fe20000000000 */
[----:B------:R-:W-:Y:S01]  /*a630*/  UMOV UR26, 0x30000 ;  /* 0x00030000001a7882 */ /* 0x000fe20000000000 */
[----:B------:R-:W-:Y:S01]  /*a640*/  SEL R20, RZ, 0x1, P0 ;  /* 0x00000001ff147807 */ /* 0x000fe20000000000 */
[----:B------:R-:W-:Y:S01]  /*a650*/  UIADD3 UR15, UR8, 0x30180, URZ ;  /* 0x00030180080f7890 */ /* 0x000fe2000fffe03f */
[----:B------:R-:W-:-:S02]  /*a660*/  SEL R14, R14, RZ, P0 ;  /* 0x000000ff0e0e7207 */ /* 0x000fc40000000000 */
[----:B------:R-:W-:Y:S01]  /*a670*/  UMOV UR8, UR14 ;  /* 0x0000000e00087c82 */ /* 0x000fe20008000000 */
[----:B------:R-:W-:Y:S01]  /*a680*/  LOP3.LUT R5, R5, R20, RZ, 0x3c, !PT ;  /* 0x0000001405057212 */ /* 0x000fe200078e3cff */
[----:B------:R0:W-:Y:S02]  /*a690*/  UTMALDG.3D [UR8], [UR4], desc[UR6] ;  /* 0x00000608040075b4 */ /* 0x0001e40008011000 */
[----:B0-----:R-:W-:Y:S01]  /*a6a0*/  UMOV UR8, UR15 ;  /* 0x0000000f00087c82 */ /* 0x001fe20008000000 */
[----:B------:R-:W-:Y:S02]  /*a6b0*/  UMOV UR11, UR19 ;  /* 0x00000013000b7c82 */ /* 0x000fe40008000000 */
[----:B------:R0:W-:Y:S02]  /*a6c0*/  UTMALDG.3D.MULTICAST [UR8], [UR24], UR26, desc[UR6] ;  /* 0x00000608180073b4 */ /* 0x0001e4000801181a */
[----:B0-----:R-:W-:Y:S05]  /*a6d0*/  @P1 BRA `(.L_x_205) ;  /* 0xfffffffc00441947 */ /* 0x001fea000383ffff */
.L_x_202:
[----:B------:R-:W-:Y:S05]  /*a6e0*/  BSYNC B1 ;  /* 0x0000000000017941 */ /* 0x000fea0003800000 */
.L_x_201:
[----:B------:R-:W-:Y:S01]  /*a6f0*/  LOP3.LUT P1, RZ, R9, 0xff, RZ, 0xc0, !PT ;  /* 0x000000ff09ff7812 */ /* 0x000fe2000782c0ff */
[----:B------:R-:W-:Y:S01]  /*a700*/  IMAD.IADD R3, R8, 0x1, R3 ;  /* 0x0000000108037824 */ /* 0x000fe200078e0203 */
[----:B------:R-:W-:Y:S01]  /*a710*/  IADD3 R16, P2, R16, UR20, RZ ;  /* 0x0000001410107c10 */ /* 0x000fe2000ff5e0ff */
[----:B------:R-:W-:Y:S01]  /*a720*/  ULDC.64 UR4, c[0x0][0x650] ;  /* 0x0001940000047ab9 */ /* 0x000fe20000000a00 */
[----:B------:R-:W-:Y:S01]  /*a730*/  BSSY B1, `(.L_x_206) ;  /* 0x000006d000017945 */ /* 0x000fe20003800000 */
[----:B------:R-:W-:Y:S01]  /*a740*/  IMAD.MOV.U32 R20, RZ, RZ, -0x1 ;  /* 0xffffffffff147424 */ /* 0x000fe200078e00ff */
[----:B------:R-:W-:Y:S01]  /*a750*/  ISETP.GT.U32.AND P0, PT, R3, 0x7, PT ;  /* 0x000000070300780c */ /* 0x000fe20003f04070 */
[----:B------:R-:W-:Y:S01]  /*a760*/  IMAD.MOV.U32 R21, RZ, RZ, -0x1 ;  /* 0xffffffffff157424 */ /* 0x000fe200078e00ff */
[----:B------:R-:W-:Y:S02]  /*a770*/  SHF.R.U32.HI R4, RZ, 0x3, R3 ;  /* 0x00000003ff047819 */ /* 0x000fe40000011603 */
[----:B------:R-:W-:-:S02]  /*a780*/  ISETP.LT.U32.AND P0, PT, R8, 0x8, P0 ;  /* 0x000000080800780c */ /* 0x000fc40000701070 */
[----:B------:R-:W-:Y:S01]  /*a790*/  IADD3.X R17, R17, UR13, RZ, P2, !PT ;  /* 0x0000000d11117c10 */ /* 0x000fe200097fe4ff */
[----:B------:R-:W0:Y:S01]  /*a7a0*/  @P1 S2R R6, SR_CgaCtaId ;  /* 0x0000000000061919 */ /* 0x000e220000008800 */
[----:B------:R-:W-:Y:S02]  /*a7b0*/  @P1 MOV R5, 0x400 ;  /* 0x0000040000051802 */ /* 0x000fe40000000f00 */
[----:B------:R-:W-:Y:S02]  /*a7c0*/  ISETP.GE.U32.AND P2, PT, R16, UR4, PT ;  /* 0x0000000410007c0c */ /* 0x000fe4000bf46070 */
[----:B------:R-:W-:Y:S02]  /*a7d0*/  LOP3.LUT R4, R4, 0x1, RZ, 0xc0, !PT ;  /* 0x0000000104047812 */ /* 0x000fe400078ec0ff */
[----:B------:R-:W-:Y:S02]  /*a7e0*/  LOP3.LUT R3, R3, 0x7, RZ, 0xc0, !PT ;  /* 0x0000000703037812 */ /* 0x000fe400078ec0ff */
[----:B------:R-:W-:-:S02]  /*a7f0*/  PRMT R9, RZ, 0x7610, R9 ;  /* 0x00007610ff097816 */ /* 0x000fc40000000009 */
[----:B0-----:R-:W-:Y:S01]  /*a800*/  @P1 LEA R5, R6, R5, 0x18 ;  /* 0x0000000506051211 */ /* 0x001fe200078ec0ff */
[----:B------:R-:W-:-:S03]  /*a810*/  IMAD.MOV.U32 R6, RZ, RZ, -0x1 ;  /* 0xffffffffff067424 */ /* 0x000fc600078e00ff */
[----:B------:R0:W-:Y:S01]  /*a820*/  @P1 SYNCS.ARRIVE.TRANS64.A1T0 RZ, [R5+URZ+0x98], RZ ;  /* 0x000098ff05ff19a7 */ /* 0x0001e2000810003f */
[----:B------:R-:W-:-:S04]  /*a830*/  ISETP.NE.U32.AND P1, PT, R4, 0x1, PT ;  /* 0x000000010400780c */ /* 0x000fc80003f25070 */
[----:B------:R-:W-:Y:S02]  /*a840*/  ISETP.GT.U32.AND P1, PT, R8, 0x7, !P1 ;  /* 0x000000070800780c */ /* 0x000fe40004f24070 */
[----:B0-----:R-:W-:Y:S02]  /*a850*/  SEL R5, RZ, 0x1, !P0 ;  /* 0x00000001ff057807 */ /* 0x001fe40004000000 */
[----:B------:R-:W-:Y:S02]  /*a860*/  ISETP.GE.U32.AND.EX P0, PT, R17, UR5, PT, P2 ;  /* 0x0000000511007c0c */ /* 0x000fe4000bf06120 */
[----:B------:R-:W-:-:S04]  /*a870*/  SEL R4, RZ, 0x1, !P1 ;  /* 0x00000001ff047807 */ /* 0x000fc80004800000 */
[----:B------:R-:W-:Y:S02]  /*a880*/  LOP3.LUT R0, R4, R0, R5, 0x96, !PT ;  /* 0x0000000004007212 */ /* 0x000fe400078e9605 */
[----:B------:R-:W-:-:S05]  /*a890*/  PRMT R4, RZ, 0x7610, R4 ;  /* 0x00007610ff047816 */ /* 0x000fca0000000004 */
[----:B------:R-:W-:Y:S05]  /*a8a0*/  @P0 BRA `(.L_x_207) ;  /* 0x0000000400540947 */ /* 0x000fea0003800000 */
[----:B------:R-:W0:Y:S01]  /*a8b0*/  S2R R15, SR_CTAID.X ;  /* 0x00000000000f7919 */ /* 0x000e220000002500 */
[----:B------:R-:W-:Y:S01]  /*a8c0*/  ULDC.64 UR4, c[0x0][0x628] ;  /* 0x00018a0000047ab9 */ /* 0x000fe20000000a00 */
[----:B------:R-:W-:Y:S01]  /*a8d0*/  ULDC UR7, c[0x0][0x630] ;  /* 0x00018c0000077ab9 */ /* 0x000fe20000000800 */
[----:B------:R-:W-:Y:S01]  /*a8e0*/  ISETP.NE.U32.AND P0, PT, RZ, UR4, PT ;  /* 0x00000004ff007c0c */ /* 0x000fe2000bf05070 */
[----:B------:R-:W1:Y:S01]  /*a8f0*/  S2R R20, SR_CTAID.Y ;  /* 0x0000000000147919 */ /* 0x000e620000002600 */
[----:B------:R-:W-:Y:S01]  /*a900*/  ULDC UR8, c[0x0][0x150] ;  /* 0x0000540000087ab9 */ /* 0x000fe20000000800 */
[----:B------:R-:W-:Y:S01]  /*a910*/  IMAD.MOV.U32 R4, RZ, RZ, R16 ;  /* 0x000000ffff047224 */ /* 0x000fe200078e0010 */
[----:B------:R-:W-:Y:S01]  /*a920*/  ISETP.NE.AND.EX P0, PT, RZ, UR5, PT, P0 ;  /* 0x00000005ff007c0c */ /* 0x000fe2000bf05300 */
[----:B------:R-:W-:Y:S01]  /*a930*/  IMAD.MOV.U32 R5, RZ, RZ, R17 ;  /* 0x000000ffff057224 */ /* 0x000fe200078e0011 */
[----:B0-----:R-:W-:-:S11]  /*a940*/  I2FP.F32.U32 R22, R15 ;  /* 0x0000000f00167245 */ /* 0x001fd60000201000 */
[----:B------:R-:W-:Y:S05]  /*a950*/  @!P0 BRA `(.L_x_208) ;  /* 0x0000000000288947 */ /* 0x000fea0003800000 */
[----:B------:R-:W-:Y:S02]  /*a960*/  ULDC UR6, c[0x0][0x634] ;  /* 0x00018d0000067ab9 */ /* 0x000fe40000000800 */
[----:B------:R-:W-:-:S05]  /*a970*/  IADD3 R5, P0, R16, UR6, RZ ;  /* 0x0000000610057c10 */ /* 0x000fca000ff1e0ff */
[----:B------:R-:W-:-:S04]  /*a980*/  IMAD.X R21, RZ, RZ, R17, P0 ;  /* 0x000000ffff157224 */ /* 0x000fc800000e0611 */
[----:B------:R-:W-:-:S04]  /*a990*/  IMAD.WIDE.U32 R6, R21, UR4, RZ ;  /* 0x0000000415067c25 */ /* 0x000fc8000f8e00ff */
[----:B------:R-:W-:-:S04]  /*a9a0*/  IMAD.WIDE.U32 R6, P0, R5, UR5, R6 ;  /* 0x0000000505067c25 */ /* 0x000fc8000f800006 */
[----:B------:R-:W-:-:S04]  /*a9b0*/  IMAD.WIDE.U32 R4, R5, UR4, RZ ;  /* 0x0000000405047c25 */ /* 0x000fc8000f8e00ff */
[----:B------:R-:W-:Y:S01]  /*a9c0*/  IMAD.MOV.U32 R4, RZ, RZ, R7 ;  /* 0x000000ffff047224 */ /* 0x000fe200078e0007 */
[----:B------:R-:W-:Y:S01]  /*a9d0*/  IADD3 RZ, P1, R5, R6, RZ ;  /* 0x0000000605ff7210 */ /* 0x000fe20007f3e0ff */
[----:B------:R-:W-:-:S04]  /*a9e0*/  IMAD.X R5, RZ, RZ, RZ, P0 ;  /* 0x000000ffff057224 */ /* 0x000fc800000e06ff */
[----:B------:R-:W-:-:S08]  /*a9f0*/  IMAD.WIDE.U32.X R4, R21, UR5, R4, P1 ;  /* 0x0000000515047c25 */ /* 0x000fd000088e0404 */
.L_x_208:
[--C-:B------:R-:W-:Y:S01]  /*aa00*/  SHF.R.U64 R14, R4, UR7, R5.reuse ;  /* 0x00000007040e7c19 */ /* 0x100fe20008001205 */
[----:B------:R-:W-:Y:S01]  /*aa10*/  FMUL R22, R22, UR8 ;  /* 0x0000000816167c20 */ /* 0x000fe20008400000 */
[----:B------:R-:W-:Y:S01]  /*aa20*/  SHF.R.U32.HI R4, RZ, UR7, R5 ;  /* 0x00000007ff047c19 */ /* 0x000fe20008011605 */
[----:B------:R-:W0:Y:S01]  /*aa30*/  LDC R6, c[0x0][0x144] ;  /* 0x00005100ff067b82 */ /* 0x000e220000000800 */
[----:B------:R-:W-:Y:S01]  /*aa40*/  IADD3 R5, P0, RZ, -R14, RZ ;  /* 0x8000000eff057210 */ /* 0x000fe20007f1e0ff */
[----:B------:R-:W-:Y:S01]  /*aa50*/  ULDC UR6, c[0x0][0x154] ;  /* 0x0000550000067ab9 */ /* 0x000fe20000000800 */
[----:B-1----:R-:W-:Y:S01]  /*aa60*/  I2FP.F32.U32 R7, R20 ;  /* 0x0000001400077245 */ /* 0x002fe20000201000 */
[----:B------:R-:W1:Y:S01]  /*aa70*/  F2I.U32.TRUNC.NTZ R22, R22 ;  /* 0x0000001600167305 */ /* 0x000e62000020f000 */
[----:B------:R-:W-:Y:S01]  /*aa80*/  ULDC.64 UR4, c[0x0][0x620] ;  /* 0x0001880000047ab9 */ /* 0x000fe20000000a00 */
[----:B------:R-:W-:Y:S01]  /*aa90*/  IMAD.X R4, RZ, RZ, ~R4, P0 ;  /* 0x000000ffff047224 */ /* 0x000fe200000e0e04 */
[----:B------:R-:W-:Y:S01]  /*aaa0*/  ISETP.NE.AND P2, PT, R2, 0x1, PT ;  /* 0x000000010200780c */ /* 0x000fe20003f45270 */
[----:B------:R-:W-:Y:S01]  /*aab0*/  FMUL R23, R7, UR6 ;  /* 0x0000000607177c20 */ /* 0x000fe20008400000 */
[----:B------:R-:W2:Y:S01]  /*aac0*/  LDC R25, c[0x0][0x148] ;  /* 0x00005200ff197b82 */ /* 0x000ea20000000800 */
[----:B------:R-:W-:Y:S01]  /*aad0*/  IMAD R4, R4, UR4, RZ ;  /* 0x0000000404047c24 */ /* 0x000fe2000f8e02ff */
[----:B------:R-:W-:-:S02]  /*aae0*/  ULDC.64 UR6, c[0x0][0x640] ;  /* 0x0001900000067ab9 */ /* 0x000fc40000000a00 */
[----:B------:R-:W-:Y:S01]  /*aaf0*/  ISETP.NE.U32.AND P0, PT, RZ, UR6, PT ;  /* 0x00000006ff007c0c */ /* 0x000fe2000bf05070 */
[----:B------:R-:W3:Y:S01]  /*ab00*/  F2I.U32.TRUNC.NTZ R23, R23 ;  /* 0x0000001700177305 */ /* 0x000ee2000020f000 */
[C---:B------:R-:W-:Y:S02]  /*ab10*/  IMAD R7, R5.reuse, UR5, R4 ;  /* 0x0000000505077c24 */ /* 0x040fe4000f8e0204 */
[----:B------:R-:W-:Y:S01]  /*ab20*/  IMAD.WIDE.U32 R4, R5, UR4, R16 ;  /* 0x0000000405047c25 */ /* 0x000fe2000f8e0010 */
[----:B------:R-:W-:Y:S01]  /*ab30*/  ULDC UR4, c[0x0][0x618] ;  /* 0x0001860000047ab9 */ /* 0x000fe20000000800 */
[----:B------:R-:W-:Y:S02]  /*ab40*/  ISETP.NE.AND.EX P0, PT, RZ, UR7, PT, P0 ;  /* 0x00000007ff007c0c */ /* 0x000fe4000bf05300 */
[----:B------:R-:W-:Y:S02]  /*ab50*/  IMAD.IADD R5, R5, 0x1, R7 ;  /* 0x0000000105057824 */ /* 0x000fe400078e0207 */
[----:B-1----:R-:W-:-:S03]  /*ab60*/  IMAD.MOV R22, RZ, RZ, -R22 ;  /* 0x000000ffff167224 */ /* 0x002fc600078e0a16 */
[----:B------:R-:W-:Y:S01]  /*ab70*/  SHF.R.U64 R21, R4, UR4, R5 ;  /* 0x0000000404157c19 */ /* 0x000fe20008001205 */
[----:B0-----:R-:W-:Y:S01]  /*ab80*/  IMAD R15, R6, R22, R15 ;  /* 0x00000016060f7224 */ /* 0x001fe200078e020f */
[----:B------:R-:W-:Y:S01]  /*ab90*/  SHF.R.U32.HI R4, RZ, UR4, R5 ;  /* 0x00000004ff047c19 */ /* 0x000fe20008011605 */
[----:B------:R-:W-:Y:S01]  /*aba0*/  ULDC UR4, c[0x0][0x608] ;  /* 0x0001820000047ab9 */ /* 0x000fe20000000800 */
[----:B---3--:R-:W-:Y:S02]  /*abb0*/  IMAD.MOV R6, RZ, RZ, -R23 ;  /* 0x000000ffff067224 */ /* 0x008fe400078e0a17 */
[--C-:B------:R-:W-:Y:S02]  /*abc0*/  SHF.R.U64 R22, R21, UR4, R4.reuse ;  /* 0x0000000415167c19 */ /* 0x100fe40008001204 */
[----:B------:R-:W-:Y:S01]  /*abd0*/  SHF.R.U32.HI R5, RZ, UR4, R4 ;  /* 0x00000004ff057c19 */ /* 0x000fe20008011604 */
[----:B------:R-:W-:Y:S01]  /*abe0*/  ULDC UR4, c[0x0][0x658] ;  /* 0x0001960000047ab9 */ /* 0x000fe20000000800 */
[----:B--2---:R-:W-:-:S02]  /*abf0*/  @P2 IMAD R15, R25, R6, R20 ;  /* 0x00000006190f2224 */ /* 0x004fc400078e0214 */
[--C-:B------:R-:W-:Y:S02]  /*ac00*/  SHF.R.U64 R20, R22, UR4, R5.reuse ;  /* 0x0000000416147c19 */ /* 0x100fe40008001205 */
[----:B------:R-:W-:-:S03]  /*ac10*/  SHF.R.U32.HI R23, RZ, UR4, R5 ;  /* 0x00000004ff177c19 */ /* 0x000fc60008011605 */
[----:B------:R-:W-:Y:S02]  /*ac20*/  IMAD.MOV.U32 R6, RZ, RZ, R20 ;  /* 0x000000ffff067224 */ /* 0x000fe400078e0014 */
[----:B------:R-:W-:Y:S01]  /*ac30*/  IMAD.MOV.U32 R5, RZ, RZ, R23 ;  /* 0x000000ffff057224 */ /* 0x000fe200078e0017 */
[----:B------:R-:W-:Y:S06]  /*ac40*/  @!P0 BRA `(.L_x_209) ;  /* 0x00000000002c8947 */ /* 0x000fec0003800000 */
        /* <DEDUP_REMOVED lines=9> */
[----:B------:R-:W-:-:S04]  /*ace0*/  IMAD.WIDE.U32.X R4, R23, UR7, R4, P1 ;  /* 0x0000000717047c25 */ /* 0x000fc800088e0404 */
[----:B------:R-:W-:-:S07]  /*acf0*/  IMAD.MOV.U32 R6, RZ, RZ, R4 ;  /* 0x000000ffff067224 */ /* 0x000fce00078e0004 */
.L_x_209:
[----:B------:R-:W-:Y:S01]  /*ad00*/  ULDC UR4, c[0x0][0x648] ;  /* 0x0001920000047ab9 */ /* 0x000fe20000000800 */
[----:B------:R-:W-:Y:S01]  /*ad10*/  LOP3.LUT R4, R22, UR17, RZ, 0xc0, !PT ;  /* 0x0000001116047c12 */ /* 0x000fe2000f8ec0ff */
[----:B------:R-:W-:Y:S01]  /*ad20*/  ULDC UR5, c[0x0][0x610] ;  /* 0x0001840000057ab9 */ /* 0x000fe20000000800 */
[----:B------:R-:W-:Y:S01]  /*ad30*/  SHF.R.U64 R5, R6, UR4, R5 ;  /* 0x0000000406057c19 */ /* 0x000fe20008001205 */
[----:B------:R-:W-:Y:S01]  /*ad40*/  ULDC UR4, c[0x0][0x638] ;  /* 0x00018e0000047ab9 */ /* 0x000fe20000000800 */
[----:B------:R-:W-:Y:S01]  /*ad50*/  LOP3.LUT R21, R21, UR16, RZ, 0xc0, !PT ;  /* 0x0000001015157c12 */ /* 0x000fe2000f8ec0ff */
[----:B------:R-:W-:Y:S02]  /*ad60*/  IMAD.MOV.U32 R6, RZ, RZ, R14 ;  /* 0x000000ffff067224 */ /* 0x000fe400078e000e */
[----:B------:R-:W-:Y:S02]  /*ad70*/  IMAD.MOV R7, RZ, RZ, -R5 ;  /* 0x000000ffff077224 */ /* 0x000fe400078e0a05 */
[----:B------:R-:W-:-:S02]  /*ad80*/  IMAD R4, R5, UR18, R4 ;  /* 0x0000001205047c24 */ /* 0x000fc4000f8e0204 */
[----:B------:R-:W-:Y:S01]  /*ad90*/  IMAD R20, R7, UR4, R20 ;  /* 0x0000000407147c24 */ /* 0x000fe2000f8e0214 */
[----:B------:R-:W-:Y:S01]  /*ada0*/  ULDC UR4, c[0x0][0x600] ;  /* 0x0001800000047ab9 */ /* 0x000fe20000000800 */
[----:B------:R-:W-:Y:S02]  /*adb0*/  IMAD R15, R4, UR5, R15 ;  /* 0x00000005040f7c24 */ /* 0x000fe4000f8e020f */
[----:B------:R-:W-:Y:S02]  /*adc0*/  IMAD R20, R20, UR4, R21 ;  /* 0x0000000414147c24 */ /* 0x000fe4000f8e0215 */
[----:B------:R-:W-:-:S03]  /*add0*/  IMAD.MOV.U32 R4, RZ, RZ, 0x1 ;  /* 0x00000001ff047424 */ /* 0x000fc600078e00ff */
[----:B------:R-:W-:Y:S02]  /*ade0*/  SEL R21, R20, R15, !P2 ;  /* 0x0000000f14157207 */ /* 0x000fe40005000000 */
[----:B------:R-:W-:-:S07]  /*adf0*/  SEL R20, R15, R20, !P2 ;  /* 0x000000140f147207 */ /* 0x000fce0005000000 */
.L_x_207:
[----:B------:R-:W-:Y:S05]  /*ae00*/  BSYNC B1 ;  /* 0x0000000000017941 */ /* 0x000fea0003800000 */
.L_x_206:
[----:B------:R-:W-:-:S13]  /*ae10*/  LOP3.LUT P0, RZ, R4, 0xff, RZ, 0xc0, !PT ;  /* 0x000000ff04ff7812 */ /* 0x000fda000780c0ff */
[----:B------:R-:W-:Y:S05]  /*ae20*/  @P0 BRA `(.L_x_210) ;  /* 0xfffffff4003c0947 */ /* 0x000fea000383ffff */
[----:B------:R-:W-:Y:S05]  /*ae30*/  BSYNC B0 ;  /* 0x0000000000007941 */ /* 0x000fea0003800000 */
.L_x_199:
[----:B------:R-:W-:-:S03]  /*ae40*/  UMOV UR4, 0xffffffff ;  /* 0xffffffff00047882 */ /* 0x000fc60000000000 */
[----:B------:R-:W-:Y:S05]  /*ae50*/  BRA.DIV UR4, `(.L_x_211) ;  /* 0x0000000604a87947 */ /* 0x000fea000b800000 */
[----:B------:R-:W-:-:S13]  /*ae60*/  ELECT P6, URZ, PT ;  /* 0x00000000003f782f */ /* 0x000fda00038c0000 */
.L_x_229:
[----:B------:R-:W-:Y:S04]  /*ae70*/  BSSY B0, `(.L_x_212) ;  /* 0x000004f000007945 */ /* 0x000fe80003800000 */
[----:B------:R-:W-:Y:S05]  /*ae80*/  @!P6 BRA `(.L_x_213) ;  /* 0x000000040034e947 */ /* 0x000fea0003800000 */
[----:B------:R-:W-:-:S04]  /*ae90*/  LOP3.LUT R19, R19, 0x2, RZ, 0xfc, !PT ;  /* 0x0000000213137812 */ /* 0x000fc800078efcff */
[----:B------:R-:W-:-:S13]  /*aea0*/  ISETP.NE.AND P0, PT, R19, 0x3, PT ;  /* 0x000000031300780c */ /* 0x000fda0003f05270 */
[----:B------:R-:W-:Y:S05]  /*aeb0*/  @!P0 BRA `(.L_x_214) ;  /* 0x0000000000048947 */ /* 0x000fea0003800000 */
[----:B------:R-:W-:Y:S01]  /*aec0*/  BPT.TRAP 0x1 ;  /* 0x000000040000795c */ /* 0x000fe20000300000 */
.L_x_214:
[----:B------:R-:W0:Y:S01]  /*aed0*/  S2R R5, SR_CgaCtaId ;  /* 0x0000000000057919 */ /* 0x000e220000008800 */
[----:B------:R-:W-:Y:S02]  /*aee0*/  MOV R2, 0x400 ;  /* 0x0000040000027802 */ /* 0x000fe40000000f00 */
[----:B------:R-:W-:Y:S02]  /*aef0*/  SHF.L.U32 R4, R0, 0x1f, RZ ;  /* 0x0000001f00047819 */ /* 0x000fe400000006ff */
[----:B0-----:R-:W-:-:S05]  /*af00*/  LEA R2, R5, R2, 0x18 ;  /* 0x0000000205027211 */ /* 0x001fca00078ec0ff */
[----:B------:R-:W-:-:S04]  /*af10*/  VIADD R2, R2, 0x40 ;  /* 0x0000004002027836 */ /* 0x000fc80000000000 */
[C---:B------:R-:W-:Y:S02]  /*af20*/  IMAD R7, R3.reuse, 0x8, R2 ;  /* 0x0000000803077824 */ /* 0x040fe400078e0202 */
[----:B------:R-:W-:Y:S02]  /*af30*/  VIADD R3, R3, 0x1 ;  /* 0x0000000103037836 */ /* 0x000fe40000000000 */
[----:B------:R-:W0:Y:S03]  /*af40*/  SYNCS.PHASECHK.TRANS64.TRYWAIT P0, [R7+URZ], R4 ;  /* 0x00000004070075a7 */ /* 0x000e26000800017f */
[----:B------:R-:W-:-:S04]  /*af50*/  ISETP.NE.AND P1, PT, R3, 0x8, PT ;  /* 0x000000080300780c */ /* 0x000fc80003f25270 */
[----:B------:R-:W-:Y:S02]  /*af60*/  SEL R5, RZ, 0x1, P1 ;  /* 0x00000001ff057807 */ /* 0x000fe40000800000 */
[----:B------:R-:W-:Y:S02]  /*af70*/  SEL R3, R3, RZ, P1 ;  /* 0x000000ff03037207 */ /* 0x000fe40000800000 */
[----:B------:R-:W-:-:S03]  /*af80*/  LOP3.LUT R6, R0, R5, RZ, 0x3c, !PT ;  /* 0x0000000500067212 */ /* 0x000fc600078e3cff */
[----:B------:R-:W-:Y:S01]  /*af90*/  IMAD R8, R3, 0x8, R2 ;  /* 0x0000000803087824 */ /* 0x000fe200078e0202 */
[----:B------:R-:W-:Y:S01]  /*afa0*/  SHF.L.U32 R5, R6, 0x1f, RZ ;  /* 0x0000001f06057819 */ /* 0x000fe200000006ff */
[----:B0-----:R-:W-:Y:S06]  /*afb0*/  @!P0 BRA `(.L_x_215) ;  /* 0x0000000400708947 */ /* 0x001fec0003800000 */
.L_x_230:
[----:B------:R-:W1:Y:S01]  /*afc0*/  SYNCS.PHASECHK.TRANS64.TRYWAIT P0, [R8+URZ], R5 ;  /* 0x00000005080075a7 */ /* 0x000e62000800017f */
[----:B------:R-:W-:-:S05]  /*afd0*/  VIADD R0, R3, 0x1 ;  /* 0x0000000103007836 */ /* 0x000fca0000000000 */
[----:B------:R-:W-:-:S04]  /*afe0*/  ISETP.NE.AND P1, PT, R0, 0x8, PT ;  /* 0x000000080000780c */ /* 0x000fc80003f25270 */
[----:B------:R-:W-:Y:S02]  /*aff0*/  SEL R3, RZ, 0x1, P1 ;  /* 0x00000001ff037807 */ /* 0x000fe40000800000 */
[----:B0-----:R-:W-:Y:S02]  /*b000*/  SEL R7, R0, RZ, P1 ;  /* 0x000000ff00077207 */ /* 0x001fe40000800000 */
[----:B------:R-:W-:-:S03]  /*b010*/  LOP3.LUT R6, R6, R3, RZ, 0x3c, !PT ;  /* 0x0000000306067212 */ /* 0x000fc600078e3cff */
[----:B------:R-:W-:Y:S01]  /*b020*/  IMAD R9, R7, 0x8, R2 ;  /* 0x0000000807097824 */ /* 0x000fe200078e0202 */
[----:B------:R-:W-:Y:S01]  /*b030*/  SHF.L.U32 R4, R6, 0x1f, RZ ;  /* 0x0000001f06047819 */ /* 0x000fe200000006ff */
[----:B-1----:R-:W-:Y:S06]  /*b040*/  @!P0 BRA `(.L_x_216) ;  /* 0x0000000400608947 */ /* 0x002fec0003800000 */
.L_x_231:
[----:B------:R-:W1:Y:S01]  /*b050*/  SYNCS.PHASECHK.TRANS64.TRYWAIT P0, [R9+URZ], R4 ;  /* 0x00000004090075a7 */ /* 0x000e62000800017f */
[----:B------:R-:W-:-:S05]  /*b060*/  VIADD R0, R7, 0x1 ;  /* 0x0000000107007836 */ /* 0x000fca0000000000 */
[----:B------:R-:W-:-:S04]  /*b070*/  ISETP.NE.AND P1, PT, R0, 0x8, PT ;  /* 0x000000080000780c */ /* 0x000fc80003f25270 */
[----:B------:R-:W-:Y:S02]  /*b080*/  SEL R3, RZ, 0x1, P1 ;  /* 0x00000001ff037807 */ /* 0x000fe40000800000 */
[----:B------:R-:W-:Y:S02]  /*b090*/  SEL R7, R0, RZ, P1 ;  /* 0x000000ff00077207 */ /* 0x000fe40000800000 */
[----:B------:R-:W-:-:S03]  /*b0a0*/  LOP3.LUT R6, R6, R3, RZ, 0x3c, !PT ;  /* 0x0000000306067212 */ /* 0x000fc600078e3cff */
[----:B0-----:R-:W-:Y:S01]  /*b0b0*/  IMAD R8, R7, 0x8, R2 ;  /* 0x0000000807087824 */ /* 0x001fe200078e0202 */
[----:B------:R-:W-:Y:S01]  /*b0c0*/  SHF.L.U32 R5, R6, 0x1f, RZ ;  /* 0x0000001f06057819 */ /* 0x000fe200000006ff */
[----:B-1----:R-:W-:Y:S06]  /*b0d0*/  @!P0 BRA `(.L_x_217) ;  /* 0x0000000400508947 */ /* 0x002fec0003800000 */
.L_x_232:
        /* <DEDUP_REMOVED lines=9> */
.L_x_233:
        /* <DEDUP_REMOVED lines=9> */
.L_x_234:
[----:B------:R-:W1:Y:S01]  /*b200*/  SYNCS.PHASECHK.TRANS64.TRYWAIT P0, [R8+URZ], R5 ;  /* 0x00000005080075a7 */ /* 0x000e62000800017f */
[----:B------:R-:W-:-:S05]  /*b210*/  VIADD R0, R7, 0x1 ;  /* 0x0000000107007836 */ /* 0x000fca0000000000 */
[----:B------:R-:W-:-:S04]  /*b220*/  ISETP.NE.AND P1, PT, R0, 0x8, PT ;  /* 0x000000080000780c */ /* 0x000fc80003f25270 */
[----:B------:R-:W-:Y:S02]  /*b230*/  SEL R3, RZ, 0x1, P1 ;  /* 0x00000001ff037807 */ /* 0x000fe40000800000 */
[----:B------:R-:W-:Y:S02]  /*b240*/  SEL R7, R0, RZ, P1 ;  /* 0x000000ff00077207 */ /* 0x000fe40000800000 */
[----:B0-----:R-:W-:-:S03]  /*b250*/  LOP3.LUT R9, R6, R3, RZ, 0x3c, !PT ;  /* 0x0000000306097212 */ /* 0x001fc600078e3cff */
[----:B------:R-:W-:Y:S01]  /*b260*/  IMAD R11, R7, 0x8, R2 ;  /* 0x00000008070b7824 */ /* 0x000fe200078e0202 */
[----:B------:R-:W-:Y:S01]  /*b270*/  SHF.L.U32 R6, R9, 0x1f, RZ ;  /* 0x0000001f09067819 */ /* 0x000fe200000006ff */
[----:B-1----:R-:W-:Y:S06]  /*b280*/  @!P0 BRA `(.L_x_220) ;  /* 0x0000000400208947 */ /* 0x002fec0003800000 */
.L_x_235:
[----:B------:R-:W1:Y:S01]  /*b290*/  SYNCS.PHASECHK.TRANS64.TRYWAIT P0, [R11+URZ], R6 ;  /* 0x000000060b0075a7 */ /* 0x000e62000800017f */
[----:B------:R-:W-:-:S05]  /*b2a0*/  VIADD R0, R7, 0x1 ;  /* 0x0000000107007836 */ /* 0x000fca0000000000 */
[----:B------:R-:W-:-:S04]  /*b2b0*/  ISETP.NE.AND P1, PT, R0, 0x8, PT ;  /* 0x000000080000780c */ /* 0x000fc80003f25270 */
[----:B------:R-:W-:Y:S02]  /*b2c0*/  SEL R4, RZ, 0x1, P1 ;  /* 0x00000001ff047807 */ /* 0x000fe40000800000 */
[----:B------:R-:W-:Y:S02]  /*b2d0*/  SEL R3, R0, RZ, P1 ;  /* 0x000000ff00037207 */ /* 0x000fe40000800000 */
[----:B------:R-:W-:Y:S01]  /*b2e0*/  LOP3.LUT R0, R9, R4, RZ, 0x3c, !PT ;  /* 0x0000000409007212 */ /* 0x000fe200078e3cff */
[----:B-1----:R-:W-:Y:S06]  /*b2f0*/  @!P0 BRA `(.L_x_221) ;  /* 0x0000000400188947 */ /* 0x002fec0003800000 */
.L_x_236:
[----:B------:R-:W-:Y:S01]  /*b300*/  IMAD R3, R3, 0x8, R2 ;  /* 0x0000000803037824 */ /* 0x000fe200078e0202 */
[----:B------:R-:W-:-:S07]  /*b310*/  SHF.L.U32 R0, R0, 0x1f, RZ ;  /* 0x0000001f00007819 */ /* 0x000fce00000006ff */
.L_x_222:
[----:B--2---:R2:W3:Y:S02]  /*b320*/  SYNCS.PHASECHK.TRANS64.TRYWAIT P0, [R3+URZ], R0 ;  /* 0x00000000030075a7 */ /* 0x0044e4000800017f */
[----:B---3--:R-:W-:Y:S05]  /*b330*/  @!P0 NANOSLEEP.SYNCS 0x989680 ;  /* 0x009896800000895d */ /* 0x008fea0003900000 */
[----:B------:R-:W3:Y:S02]  /*b340*/  @!P0 SYNCS.PHASECHK.TRANS64 P0, [R3+URZ], R0 ;  /* 0x00000000030085a7 */ /* 0x000ee4000800007f */
[----:B---3--:R-:W-:Y:S05]  /*b350*/  @!P0 BRA `(.L_x_222) ;  /* 0xfffffffc00f08947 */ /* 0x008fea000383ffff */
.L_x_213:
[----:B------:R-:W-:Y:S05]  /*b360*/  BSYNC B0 ;  /* 0x0000000000007941 */ /* 0x000fea0003800000 */
.L_x_212:
[----:B------:R-:W-:Y:S05]  /*b370*/  EXIT ;  /* 0x000000000000794d */ /* 0x000fea0003800000 */
.L_x_22:
[----:B---3--:R3:W4:Y:S02]  /*b380*/  SYNCS.PHASECHK.TRANS64.TRYWAIT P1, [R3+URZ], R0 ;  /* 0x00000000030075a7 */ /* 0x008724000802017f */
[----:B----4-:R-:W-:Y:S05]  /*b390*/  @!P1 NANOSLEEP.SYNCS 0x989680 ;  /* 0x009896800000995d */ /* 0x010fea0003900000 */
[----:B------:R-:W4:Y:S02]  /*b3a0*/  @!P1 SYNCS.PHASECHK.TRANS64 P1, [R3+URZ], R0 ;  /* 0x00000000030095a7 */ /* 0x000f24000802007f */
[----:B----4-:R-:W-:Y:S05]  /*b3b0*/  @!P1 BRA `(.L_x_22) ;  /* 0xfffffffc00f09947 */ /* 0x010fea000383ffff */
[----:B------:R-:W-:Y:S05]  /*b3c0*/  BRA `(.L_x_21) ;  /* 0xffffff60006c7947 */ /* 0x000fea000383ffff */
.L_x_27:
[----:B-1----:R-:W-:-:S04]  /*b3d0*/  IMAD.U32 R6, RZ, RZ, UR7 ;  /* 0x00000007ff067e24 */ /* 0x002fc8000f8e00ff */
[----:B------:R1:W2:Y:S03]  /*b3e0*/  SYNCS.PHASECHK.TRANS64.TRYWAIT P1, [R6+URZ], R5 ;  /* 0x00000005060075a7 */ /* 0x0002a6000802017f */
[----:B--2---:R-:W-:Y:S05]  /*b3f0*/  @!P1 NANOSLEEP.SYNCS 0x989680 ;  /* 0x009896800000995d */ /* 0x004fea0003900000 */
[----:B------:R-:W2:Y:S02]  /*b400*/  @!P1 SYNCS.PHASECHK.TRANS64 P1, [R6+URZ], R5 ;  /* 0x00000005060095a7 */ /* 0x000ea4000802007f */
[----:B--2---:R-:W-:Y:S05]  /*b410*/  @!P1 BRA `(.L_x_27) ;  /* 0xfffffffc00ec9947 */ /* 0x004fea000383ffff */
[----:B------:R-:W-:Y:S05]  /*b420*/  BRA `(.L_x_26) ;  /* 0xffffff64006c7947 */ /* 0x000fea000383ffff */
.L_x_200:
[----:B------:R-:W-:Y:S01]  /*b430*/  BSSY B1, `(.L_x_223) ;  /* 0x0000006000017945 */ /* 0x000fe20003800000 */
[----:B------:R-:W-:-:S07]  /*b440*/  IMAD.MOV.U32 R15, RZ, RZ, -0x1 ;  /* 0xffffffffff0f7424 */ /* 0x000fce00078e00ff */
[----:B------:R-:W-:Y:S05]  /*b450*/  WARPSYNC.COLLECTIVE R15, `(.L_x_224) ;  /* 0x000000000f0c7348 */ /* 0x000fea0003c00000 */
[----:B------:R-:W-:Y:S02]  /*b460*/  ELECT P6, UR62, PT ;  /* 0x00000000003e782f */ /* 0x000fe400038c0000 */
[----:B------:R-:W-:Y:S01]  /*b470*/  MOV R14, UR62 ;  /* 0x0000003e000e7c02 */ /* 0x000fe20008000f00 */
[----:B------:R-:W-:Y:S10]  /*b480*/  ENDCOLLECTIVE ;  /* 0x000000000000791b */ /* 0x000ff40003800000 */
.L_x_224:
[----:B------:R-:W-:Y:S05]  /*b490*/  BSYNC B1 ;  /* 0x0000000000017941 */ /* 0x000fea0003800000 */
.L_x_223:
[----:B------:R-:W-:Y:S05]  /*b4a0*/  BRA `(.L_x_225) ;  /* 0xffffffec00a87947 */ /* 0x000fea000383ffff */
.L_x_203:
[----:B0-----:R0:W1:Y:S02]  /*b4b0*/  SYNCS.PHASECHK.TRANS64.TRYWAIT P0, [R20+URZ+0x40], R7 ;  /* 0x00004007140075a7 */ /* 0x001064000800017f */
[----:B-1----:R-:W-:Y:S05]  /*b4c0*/  @!P0 NANOSLEEP.SYNCS 0x989680 ;  /* 0x009896800000895d */ /* 0x002fea0003900000 */
[----:B------:R-:W1:Y:S02]  /*b4d0*/  @!P0 SYNCS.PHASECHK.TRANS64 P0, [R20+URZ+0x40], R7 ;  /* 0x00004007140085a7 */ /* 0x000e64000800007f */
[----:B-1----:R-:W-:Y:S05]  /*b4e0*/  @!P0 BRA `(.L_x_203) ;  /* 0xfffffffc00f08947 */ /* 0x002fea000383ffff */
[----:B------:R-:W-:Y:S05]  /*b4f0*/  BRA `(.L_x_226) ;  /* 0xffffffec00e07947 */ /* 0x000fea000383ffff */
.L_x_211:
[----:B------:R-:W-:Y:S01]  /*b500*/  BSSY B0, `(.L_x_227) ;  /* 0x0000006000007945 */ /* 0x000fe20003800000 */
[----:B------:R-:W-:-:S07]  /*b510*/  IMAD.MOV.U32 R15, RZ, RZ, -0x1 ;  /* 0xffffffffff0f7424 */ /* 0x000fce00078e00ff */
[----:B------:R-:W-:Y:S05]  /*b520*/  WARPSYNC.COLLECTIVE R15, `(.L_x_228) ;  /* 0x000000000f0c7348 */ /* 0x000fea0003c00000 */
[----:B------:R-:W-:Y:S02]  /*b530*/  ELECT P6, UR62, PT ;  /* 0x00000000003e782f */ /* 0x000fe400038c0000 */
[----:B------:R-:W-:Y:S01]  /*b540*/  MOV R14, UR62 ;  /* 0x0000003e000e7c02 */ /* 0x000fe20008000f00 */
[----:B------:R-:W-:Y:S10]  /*b550*/  ENDCOLLECTIVE ;  /* 0x000000000000791b */ /* 0x000ff40003800000 */
.L_x_228:
[----:B------:R-:W-:Y:S05]  /*b560*/  BSYNC B0 ;  /* 0x0000000000007941 */ /* 0x000fea0003800000 */
.L_x_227:
[----:B------:R-:W-:Y:S05]  /*b570*/  BRA `(.L_x_229) ;  /* 0xfffffff8003c7947 */ /* 0x000fea000383ffff */
.L_x_215:
[----:B0-----:R0:W1:Y:S02]  /*b580*/  SYNCS.PHASECHK.TRANS64.TRYWAIT P0, [R7+URZ], R4 ;  /* 0x00000004070075a7 */ /* 0x001064000800017f */
[----:B-1----:R-:W-:Y:S05]  /*b590*/  @!P0 NANOSLEEP.SYNCS 0x989680 ;  /* 0x009896800000895d */ /* 0x002fea0003900000 */
[----:B------:R-:W1:Y:S02]  /*b5a0*/  @!P0 SYNCS.PHASECHK.TRANS64 P0, [R7+URZ], R4 ;  /* 0x00000004070085a7 */ /* 0x000e64000800007f */
[----:B-1----:R-:W-:Y:S05]  /*b5b0*/  @!P0 BRA `(.L_x_215) ;  /* 0xfffffffc00f08947 */ /* 0x002fea000383ffff */
[----:B------:R-:W-:Y:S05]  /*b5c0*/  BRA `(.L_x_230) ;  /* 0xfffffff8007c7947 */ /* 0x000fea000383ffff */
.L_x_216:
[----:B0-----:R0:W1:Y:S02]  /*b5d0*/  SYNCS.PHASECHK.TRANS64.TRYWAIT P0, [R8+URZ], R5 ;  /* 0x00000005080075a7 */ /* 0x001064000800017f */
[----:B-1----:R-:W-:Y:S05]  /*b5e0*/  @!P0 NANOSLEEP.SYNCS 0x989680 ;  /* 0x009896800000895d */ /* 0x002fea0003900000 */
[----:B------:R-:W1:Y:S02]  /*b5f0*/  @!P0 SYNCS.PHASECHK.TRANS64 P0, [R8+URZ], R5 ;  /* 0x00000005080085a7 */ /* 0x000e64000800007f */
[----:B-1----:R-:W-:Y:S05]  /*b600*/  @!P0 BRA `(.L_x_216) ;  /* 0xfffffffc00f08947 */ /* 0x002fea000383ffff */
[----:B------:R-:W-:Y:S05]  /*b610*/  BRA `(.L_x_231) ;  /* 0xfffffff8008c7947 */ /* 0x000fea000383ffff */
.L_x_217:
[----:B0-----:R0:W1:Y:S02]  /*b620*/  SYNCS.PHASECHK.TRANS64.TRYWAIT P0, [R9+URZ], R4 ;  /* 0x00000004090075a7 */ /* 0x001064000800017f */
[----:B-1----:R-:W-:Y:S05]  /*b630*/  @!P0 NANOSLEEP.SYNCS 0x989680 ;  /* 0x009896800000895d */ /* 0x002fea0003900000 */
[----:B------:R-:W1:Y:S02]  /*b640*/  @!P0 SYNCS.PHASECHK.TRANS64 P0, [R9+URZ], R4 ;  /* 0x00000004090085a7 */ /* 0x000e64000800007f */
[----:B-1----:R-:W-:Y:S05]  /*b650*/  @!P0 BRA `(.L_x_217) ;  /* 0xfffffffc00f08947 */ /* 0x002fea000383ffff */
[----:B------:R-:W-:Y:S05]  /*b660*/  BRA `(.L_x_232) ;  /* 0xfffffff8009c7947 */ /* 0x000fea000383ffff */
.L_x_218:
[----:B0-----:R0:W1:Y:S02]  /*b670*/  SYNCS.PHASECHK.TRANS64.TRYWAIT P0, [R8+URZ], R5 ;  /* 0x00000005080075a7 */ /* 0x001064000800017f */
[----:B-1----:R-:W-:Y:S05]  /*b680*/  @!P0 NANOSLEEP.SYNCS 0x989680 ;  /* 0x009896800000895d */ /* 0x002fea0003900000 */
[----:B------:R-:W1:Y:S02]  /*b690*/  @!P0 SYNCS.PHASECHK.TRANS64 P0, [R8+URZ], R5 ;  /* 0x00000005080085a7 */ /* 0x000e64000800007f */
[----:B-1----:R-:W-:Y:S05]  /*b6a0*/  @!P0 BRA `(.L_x_218) ;  /* 0xfffffffc00f08947 */ /* 0x002fea000383ffff */
[----:B------:R-:W-:Y:S05]  /*b6b0*/  BRA `(.L_x_233) ;  /* 0xfffffff800ac7947 */ /* 0x000fea000383ffff */
.L_x_219:
[----:B0-----:R0:W1:Y:S02]  /*b6c0*/  SYNCS.PHASECHK.TRANS64.TRYWAIT P0, [R9+URZ], R4 ;  /* 0x00000004090075a7 */ /* 0x001064000800017f */
[----:B-1----:R-:W-:Y:S05]  /*b6d0*/  @!P0 NANOSLEEP.SYNCS 0x989680 ;  /* 0x009896800000895d */ /* 0x002fea0003900000 */
[----:B------:R-:W1:Y:S02]  /*b6e0*/  @!P0 SYNCS.PHASECHK.TRANS64 P0, [R9+URZ], R4 ;  /* 0x00000004090085a7 */ /* 0x000e64000800007f */
[----:B-1----:R-:W-:Y:S05]  /*b6f0*/  @!P0 BRA `(.L_x_219) ;  /* 0xfffffffc00f08947 */ /* 0x002fea000383ffff */
[----:B------:R-:W-:Y:S05]  /*b700*/  BRA `(.L_x_234) ;  /* 0xfffffff800bc7947 */ /* 0x000fea000383ffff */
.L_x_220:
[----:B0-----:R0:W1:Y:S02]  /*b710*/  SYNCS.PHASECHK.TRANS64.TRYWAIT P0, [R8+URZ], R5 ;  /* 0x00000005080075a7 */ /* 0x001064000800017f */
[----:B-1----:R-:W-:Y:S05]  /*b720*/  @!P0 NANOSLEEP.SYNCS 0x989680 ;  /* 0x009896800000895d */ /* 0x002fea0003900000 */
[----:B------:R-:W1:Y:S02]  /*b730*/  @!P0 SYNCS.PHASECHK.TRANS64 P0, [R8+URZ], R5 ;  /* 0x00000005080085a7 */ /* 0x000e64000800007f */
[----:B-1----:R-:W-:Y:S05]  /*b740*/  @!P0 BRA `(.L_x_220) ;  /* 0xfffffffc00f08947 */ /* 0x002fea000383ffff */
[----:B------:R-:W-:Y:S05]  /*b750*/  BRA `(.L_x_235) ;  /* 0xfffffff800cc7947 */ /* 0x000fea000383ffff */
.L_x_221:
[----:B-1----:R1:W2:Y:S02]  /*b760*/  SYNCS.PHASECHK.TRANS64.TRYWAIT P0, [R11+URZ], R6 ;  /* 0x000000060b0075a7 */ /* 0x0022a4000800017f */
[----:B--2---:R-:W-:Y:S05]  /*b770*/  @!P0 NANOSLEEP.SYNCS 0x989680 ;  /* 0x009896800000895d */ /* 0x004fea0003900000 */
[----:B------:R-:W2:Y:S02]  /*b780*/  @!P0 SYNCS.PHASECHK.TRANS64 P0, [R11+URZ], R6 ;  /* 0x000000060b0085a7 */ /* 0x000ea4000800007f */
[----:B--2---:R-:W-:Y:S05]  /*b790*/  @!P0 BRA `(.L_x_221) ;  /* 0xfffffffc00f08947 */ /* 0x004fea000383ffff */
[----:B------:R-:W-:Y:S05]  /*b7a0*/  BRA `(.L_x_236) ;  /* 0xfffffff800d47947 */ /* 0x000fea000383ffff */
.L_x_237:
[----:B------:R-:W-:-:S00]  /*b7b0*/  BRA `(.L_x_237) ;  /* 0xfffffffc00fc7947 */ /* 0x000fc0000383ffff */
[----:B------:R-:W-:-:S00]  /*b7c0*/  NOP ;  /* 0x0000000000007918 */ /* 0x000fc00000000000 */
        /* <DEDUP_REMOVED lines=11> */
.L_x_238:


//--------------------- .nv.global.init           --------------------------
	.section	.nv.global.init,"aw",@progbits
.nv.global.init:
	.type		$str$22,@object
	.size		$str$22,($str$23 - $str$22)
$str$22:
        /*0000*/ 	.byte	0x6b, 0x5f, 0x74, 0x69, 0x6c, 0x65, 0x5f, 0x63, 0x6f, 0x75, 0x6e, 0x74, 0x20, 0x3e, 0x3d, 0x20
        /*0010*/ 	.byte	0x31, 0x00
	.type		$str$23,@object
	.size		$str$23,(__unnamed_1 - $str$23)
$str$23:
        /*0012*/ 	.byte	0x2f, 0x74, 0x6d, 0x70, 0x2f, 0x63, 0x75, 0x74, 0x6c, 0x61, 0x73, 0x73, 0x5f, 0x73, 0x77, 0x65
        /*0022*/ 	.byte	0x65, 0x70, 0x5f, 0x73, 0x72, 0x63, 0x2f, 0x69, 0x6e, 0x63, 0x6c, 0x75, 0x64, 0x65, 0x2f, 0x63
        /*0032*/ 	.byte	0x75, 0x74, 0x6c, 0x61, 0x73, 0x73, 0x2f, 0x67, 0x65, 0x6d, 0x6d, 0x2f, 0x63, 0x6f, 0x6c, 0x6c
        /*0042*/ 	.byte	0x65, 0x63, 0x74, 0x69, 0x76, 0x65, 0x2f, 0x73, 0x6d, 0x39, 0x30, 0x5f, 0x6d, 0x6d, 0x61, 0x5f
        /*0052*/ 	.byte	0x74, 0x6d, 0x61, 0x5f, 0x67, 0x6d, 0x6d, 0x61, 0x5f, 0x73, 0x73, 0x5f, 0x77, 0x61, 0x72, 0x70
        /*0062*/ 	.byte	0x73, 0x70, 0x65, 0x63, 0x69, 0x61, 0x6c, 0x69, 0x7a, 0x65, 0x64, 0x2e, 0x68, 0x70, 0x70, 0x00
	.type		__unnamed_1,@object
	.size		__unnamed_1,(.L_0 - __unnamed_1)
__unnamed_1:
        /*0072*/ 	.byte	0x76, 0x6f, 0x69, 0x64, 0x20, 0x63, 0x75, 0x74, 0x6c, 0x61, 0x73, 0x73, 0x3a, 0x3a, 0x67, 0x65
        /* <DEDUP_REMOVED lines=180> */
        /*0bc2*/ 	.byte	0x79, 0x5d, 0x00
.L_0:


//--------------------- .nv.shared._ZN7cutlass13device_kernelINS_4gemm6kernel13GemmUniversalIN4cute5tupleIJiiiiEEENS1_10collective13CollectiveMmaINS1_34MainloopSm90TmaGmmaWarpSpecializedILi8ENS5_IJNS4_1CILi2EEENSA_ILi1EEESC_EEENS1_35KernelTmaWarpSpecializedCooperativeEEENS5_IJNSA_ILi384EEENSA_ILi64EEENSA_ILi32EEEEEENS_6half_tENS5_IJlSC_lEEESK_SL_NS4_8TiledMMAINS4_8MMA_AtomIJNS4_4SM904GMMA25MMA_64x64x16_F32F16F16_SSILNSP_5MajorE0ELSR_0ELNSP_7ScaleInE1ELSS_1EEEEEENS4_6LayoutISD_NS5_IJSC_NSA_ILi0EEESW_EEEEENS5_IJNS4_10UnderscoreESZ_SZ_EEEEENS4_13SM90_TMA_LOADENS4_14ComposedLayoutINS4_7SwizzleILi2ELi4ELi3EEENS4_18smem_ptr_flag_bitsILi16EEENSV_INS5_IJNSA_ILi8EEESI_EEENS5_IJSI_SC_EEEEEEEvNS4_8identityENS4_23SM90_TMA_LOAD_MULTICASTES1C_vS1D_EENS_8epilogue10collective6detail29Sm90TmaWarpSpecializedAdapterINS1H_15DefaultEpilogueISK_SL_SL_NS1G_6thread17LinearCombinationISK_Li1EffLNS1L_9ScaleType4KindE0ELNS_15FloatRoundStyleE2ESK_EENS1_15EpilogueDefaultEEEEEvvEEEEvNT_6ParamsE --------------------------
	.section	.nv.shared._ZN7cutlass13device_kernelINS_4gemm6kernel13GemmUniversalIN4cute5tupleIJiiiiEEENS1_10collective13CollectiveMmaINS1_34MainloopSm90TmaGmmaWarpSpecializedILi8ENS5_IJNS4_1CILi2EEENSA_ILi1EEESC_EEENS1_35KernelTmaWarpSpecializedCooperativeEEENS5_IJNSA_ILi384EEENSA_ILi64EEENSA_ILi32EEEEEENS_6half_tENS5_IJlSC_lEEESK_SL_NS4_8TiledMMAINS4_8MMA_AtomIJNS4_4SM904GMMA25MMA_64x64x16_F32F16F16_SSILNSP_5MajorE0ELSR_0ELNSP_7ScaleInE1ELSS_1EEEEEENS4_6LayoutISD_NS5_IJSC_NSA_ILi0EEESW_EEEEENS5_IJNS4_10UnderscoreESZ_SZ_EEEEENS4_13SM90_TMA_LOADENS4_14ComposedLayoutINS4_7SwizzleILi2ELi4ELi3EEENS4_18smem_ptr_flag_bitsILi16EEENSV_INS5_IJNSA_ILi8EEESI_EEENS5_IJSI_SC_EEEEEEEvNS4_8identityENS4_23SM90_TMA_LOAD_MULTICASTES1C_vS1D_EENS_8epilogue10collective6detail29Sm90TmaWarpSpecializedAdapterINS1H_15DefaultEpilogueISK_SL_SL_NS1G_6thread17LinearCombinationISK_Li1EffLNS1L_9ScaleType4KindE0ELNS_15FloatRoundStyleE2ESK_EENS1_15EpilogueDefaultEEEEEvvEEEEvNT_6ParamsE,"aw",@nobits
	.sectionflags	@""
	.align	16
	.zero		1024


//--------------------- .nv.shared.reserved.0     --------------------------
	.section	.nv.shared.reserved.0,"aw",@nobits
	.weak		__nv_reservedSMEM_offset_0_alias
	.size		__nv_reservedSMEM_offset_0_alias, 0, 0
	.other		__nv_reservedSMEM_offset_0_alias,@"STO_CUDA_RESERVED_SHARED STV_DEFAULT"
__nv_reservedSMEM_offset_0_alias:
	.zero		0


//--------------------- .nv.global                --------------------------
	.section	.nv.global,"aw",@nobits
.nv.global:
	.type		_ZN40_INTERNAL_1ea042a7_4_k_cu_f10e968d_138594cute1_E,@object
	.size		_ZN40_INTERNAL_1ea042a7_4_k_cu_f10e968d_138594cute1_E,(_ZN40_INTERNAL_1ea042a7_4_k_cu_f10e968d_138594cuda3std3__45__cpo6cbeginE - _ZN40_INTERNAL_1ea042a7_4_k_cu_f10e968d_138594cute1_E)
_ZN40_INTERNAL_1ea042a7_4_k_cu_f10e968d_138594cute1_E:
	.zero		1
	.type		_ZN40_INTERNAL_1ea042a7_4_k_cu_f10e968d_138594cuda3std3__45__cpo6cbeginE,@object
	.size		_ZN40_INTERNAL_1ea042a7_4_k_cu_f10e968d_138594cuda3std3__45__cpo6cbeginE,(_ZN40_INTERNAL_1ea042a7_4_k_cu_f10e968d_138594cuda3std3__48in_placeE - _ZN40_INTERNAL_1ea042a7_4_k_cu_f10e968d_138594cuda3std3__45__cpo6cbeginE)
_ZN40_INTERNAL_1ea042a7_4_k_cu_f10e968d_138594cuda3std3__45__cpo6cbeginE:
	.zero		1
	.type		_ZN40_INTERNAL_1ea042a7_4_k_cu_f10e968d_138594cuda3std3__48in_placeE,@object
	.size		_ZN40_INTERNAL_1ea042a7_4_k_cu_f10e968d_138594cuda3std3__48in_placeE,(_ZN40_INTERNAL_1ea042a7_4_k_cu_f10e968d_138594cuda3std6ranges3__45__cpo9iter_moveE - _ZN40_INTERNAL_1ea042a7_4_k_cu_f10e968d_138594cuda3std3__48in_placeE)
_ZN40_INTERNAL_1ea042a7_4_k_cu_f10e968d_138594cuda3std3__48in_placeE:
	.zero		1
	.type		_ZN40_INTERNAL_1ea042a7_4_k_cu_f10e968d_138594cuda3std6ranges3__45__cpo9iter_moveE,@object
	.size		_ZN40_INTERNAL_1ea042a7_4_k_cu_f10e968d_138594cuda3std6ranges3__45__cpo9iter_moveE,(_ZN40_INTERNAL_1ea042a7_4_k_cu_f10e968d_138594cuda3std3__45__cpo5beginE - _ZN40_INTERNAL_1ea042a7_4_k_cu_f10e968d_138594cuda3std6ranges3__45__cpo9iter_moveE)
_ZN40_INTERNAL_1ea042a7_4_k_cu_f10e968d_138594cuda3std6ranges3__45__cpo9iter_moveE:
	.zero		1
	.type		_ZN40_INTERNAL_1ea042a7_4_k_cu_f10e968d_138594cuda3std3__45__cpo5beginE,@object
	.size		_ZN40_INTERNAL_1ea042a7_4_k_cu_f10e968d_138594cuda3std3__45__cpo5beginE,(_ZN40_INTERNAL_1ea042a7_4_k_cu_f10e968d_138594cuda3std3__442_GLOBAL__N__1ea042a7_4_k_cu_f10e968d_138596ignoreE - _ZN40_INTERNAL_1ea042a7_4_k_cu_f10e968d_138594cuda3std3__45__cpo5beginE)
_ZN40_INTERNAL_1ea042a7_4_k_cu_f10e968d_138594cuda3std3__45__cpo5beginE:
	.zero		1
	.type		_ZN40_INTERNAL_1ea042a7_4_k_cu_f10e968d_138594cuda3std3__442_GLOBAL__N__1ea042a7_4_k_cu_f10e968d_138596ignoreE,@object
	.size		_ZN40_INTERNAL_1ea042a7_4_k_cu_f10e968d_138594cuda3std3__442_GLOBAL__N__1ea042a7_4_k_cu_f10e968d_138596ignoreE,(_ZN40_INTERNAL_1ea042a7_4_k_cu_f10e968d_138594cute7productE - _ZN40_INTERNAL_1ea042a7_4_k_cu_f10e968d_138594cuda3std3__442_GLOBAL__N__1ea042a7_4_k_cu_f10e968d_138596ignoreE)
_ZN40_INTERNAL_1ea042a7_4_k_cu_f10e968d_138594cuda3std3__442_GLOBAL__N__1ea042a7_4_k_cu_f10e968d_138596ignoreE:
	.zero		1
	.type		_ZN40_INTERNAL_1ea042a7_4_k_cu_f10e968d_138594cute7productE,@object
	.size		_ZN40_INTERNAL_1ea042a7_4_k_cu_f10e968d_138594cute7productE,(_ZN40_INTERNAL_1ea042a7_4_k_cu_f10e968d_138594cuda3std3__45__cpo3endE - _ZN40_INTERNAL_1ea042a7_4_k_cu_f10e968d_138594cute7productE)
_ZN40_INTERNAL_1ea042a7_4_k_cu_f10e968d_138594cute7productE:
	.zero		1
	.type		_ZN40_INTERNAL_1ea042a7_4_k_cu_f10e968d_138594cuda3std3__45__cpo3endE,@object
	.size		_ZN40_INTERNAL_1ea042a7_4_k_cu_f10e968d_138594cuda3std3__45__cpo3endE,(_ZN40_INTERNAL_1ea042a7_4_k_cu_f10e968d_138594cuda3std3__419piecewise_constructE - _ZN40_INTERNAL_1ea042a7_4_k_cu_f10e968d_138594cuda3std3__45__cpo3endE)
_ZN40_INTERNAL_1ea042a7_4_k_cu_f10e968d_138594cuda3std3__45__cpo3endE:
	.zero		1
	.type		_ZN40_INTERNAL_1ea042a7_4_k_cu_f10e968d_138594cuda3std3__419piecewise_constructE,@object
	.size		_ZN40_INTERNAL_1ea042a7_4_k_cu_f10e968d_138594cuda3std3__419piecewise_constructE,(_ZN40_INTERNAL_1ea042a7_4_k_cu_f10e968d_138594cuda3std3__45__cpo4cendE - _ZN40_INTERNAL_1ea042a7_4_k_cu_f10e968d_138594cuda3std3__419piecewise_constructE)
_ZN40_INTERNAL_1ea042a7_4_k_cu_f10e968d_138594cuda3std3__419piecewise_constructE:
	.zero		1
	.type		_ZN40_INTERNAL_1ea042a7_4_k_cu_f10e968d_138594cuda3std3__45__cpo4cendE,@object
	.size		_ZN40_INTERNAL_1ea042a7_4_k_cu_f10e968d_138594cuda3std3__45__cpo4cendE,(_ZN40_INTERNAL_1ea042a7_4_k_cu_f10e968d_138594cuda3std6ranges3__45__cpo4swapE - _ZN40_INTERNAL_1ea042a7_4_k_cu_f10e968d_138594cuda3std3__45__cpo4cendE)
_ZN40_INTERNAL_1ea042a7_4_k_cu_f10e968d_138594cuda3std3__45__cpo4cendE:
	.zero		1
	.type		_ZN40_INTERNAL_1ea042a7_4_k_cu_f10e968d_138594cuda3std6ranges3__45__cpo4swapE,@object
	.size		_ZN40_INTERNAL_1ea042a7_4_k_cu_f10e968d_138594cuda3std6ranges3__45__cpo4swapE,(.L_8 - _ZN40_INTERNAL_1ea042a7_4_k_cu_f10e968d_138594cuda3std6ranges3__45__cpo4swapE)
_ZN40_INTERNAL_1ea042a7_4_k_cu_f10e968d_138594cuda3std6ranges3__45__cpo4swapE:
	.zero		1
.L_8:


//--------------------- .nv.constant0._ZN7cutlass13device_kernelINS_4gemm6kernel13GemmUniversalIN4cute5tupleIJiiiiEEENS1_10collective13CollectiveMmaINS1_34MainloopSm90TmaGmmaWarpSpecializedILi8ENS5_IJNS4_1CILi2EEENSA_ILi1EEESC_EEENS1_35KernelTmaWarpSpecializedCooperativeEEENS5_IJNSA_ILi384EEENSA_ILi64EEENSA_ILi32EEEEEENS_6half_tENS5_IJlSC_lEEESK_SL_NS4_8TiledMMAINS4_8MMA_AtomIJNS4_4SM904GMMA25MMA_64x64x16_F32F16F16_SSILNSP_5MajorE0ELSR_0ELNSP_7ScaleInE1ELSS_1EEEEEENS4_6LayoutISD_NS5_IJSC_NSA_ILi0EEESW_EEEEENS5_IJNS4_10UnderscoreESZ_SZ_EEEEENS4_13SM90_TMA_LOADENS4_14ComposedLayoutINS4_7SwizzleILi2ELi4ELi3EEENS4_18smem_ptr_flag_bitsILi16EEENSV_INS5_IJNSA_ILi8EEESI_EEENS5_IJSI_SC_EEEEEEEvNS4_8identityENS4_23SM90_TMA_LOAD_MULTICASTES1C_vS1D_EENS_8epilogue10collective6detail29Sm90TmaWarpSpecializedAdapterINS1H_15DefaultEpilogueISK_SL_SL_NS1G_6thread17LinearCombinationISK_Li1EffLNS1L_9ScaleType4KindE0ELNS_15FloatRoundStyleE2ESK_EENS1_15EpilogueDefaultEEEEEvvEEEEvNT_6ParamsE --------------------------
	.section	.nv.constant0._ZN7cutlass13device_kernelINS_4gemm6kernel13GemmUniversalIN4cute5tupleIJiiiiEEENS1_10collective13CollectiveMmaINS1_34MainloopSm90TmaGmmaWarpSpecializedILi8ENS5_IJNS4_1CILi2EEENSA_ILi1EEESC_EEENS1_35KernelTmaWarpSpecializedCooperativeEEENS5_IJNSA_ILi384EEENSA_ILi64EEENSA_ILi32EEEEEENS_6half_tENS5_IJlSC_lEEESK_SL_NS4_8TiledMMAINS4_8MMA_AtomIJNS4_4SM904GMMA25MMA_64x64x16_F32F16F16_SSILNSP_5MajorE0ELSR_0ELNSP_7ScaleInE1ELSS_1EEEEEENS4_6LayoutISD_NS5_IJSC_NSA_ILi0EEESW_EEEEENS5_IJNS4_10UnderscoreESZ_SZ_EEEEENS4_13SM90_TMA_LOADENS4_14ComposedLayoutINS4_7SwizzleILi2ELi4ELi3EEENS4_18smem_ptr_flag_bitsILi16EEENSV_INS5_IJNSA_ILi8EEESI_EEENS5_IJSI_SC_EEEEEEEvNS4_8identityENS4_23SM90_TMA_LOAD_MULTICASTES1C_vS1D_EENS_8epilogue10collective6detail29Sm90TmaWarpSpecializedAdapterINS1H_15DefaultEpilogueISK_SL_SL_NS1G_6thread17LinearCombinationISK_Li1EffLNS1L_9ScaleType4KindE0ELNS_15FloatRoundStyleE2ESK_EENS1_15EpilogueDefaultEEEEEvvEEEEvNT_6ParamsE,"a",@progbits
	.sectionflags	@""
	.align	4
.nv.constant0._ZN7cutlass13device_kernelINS_4gemm6kernel13GemmUniversalIN4cute5tupleIJiiiiEEENS1_10collective13CollectiveMmaINS1_34MainloopSm90TmaGmmaWarpSpecializedILi8ENS5_IJNS4_1CILi2EEENSA_ILi1EEESC_EEENS1_35KernelTmaWarpSpecializedCooperativeEEENS5_IJNSA_ILi384EEENSA_ILi64EEENSA_ILi32EEEEEENS_6half_tENS5_IJlSC_lEEESK_SL_NS4_8TiledMMAINS4_8MMA_AtomIJNS4_4SM904GMMA25MMA_64x64x16_F32F16F16_SSILNSP_5MajorE0ELSR_0ELNSP_7ScaleInE1ELSS_1EEEEEENS4_6LayoutISD_NS5_IJSC_NSA_ILi0EEESW_EEEEENS5_IJNS4_10UnderscoreESZ_SZ_EEEEENS4_13SM90_TMA_LOADENS4_14ComposedLayoutINS4_7SwizzleILi2ELi4ELi3EEENS4_18smem_ptr_flag_bitsILi16EEENSV_INS5_IJNSA_ILi8EEESI_EEENS5_IJSI_SC_EEEEEEEvNS4_8identityENS4_23SM90_TMA_LOAD_MULTICASTES1C_vS1D_EENS_8epilogue10collective6detail29Sm90TmaWarpSpecializedAdapterINS1H_15DefaultEpilogueISK_SL_SL_NS1G_6thread17LinearCombinationISK_Li1EffLNS1L_9ScaleType4KindE0ELNS_15FloatRoundStyleE2ESK_EENS1_15EpilogueDefaultEEEEEvvEEEEvNT_6ParamsE:
	.zero		1664


//--------------------- SYMBOLS --------------------------

	.type		.nv.reservedSmem.offset0,@object
	.size		.nv.reservedSmem.offset0,0x4
	.type		__assertfail,@function
